//
// Generated by NVIDIA NVVM Compiler
//
// Compiler Build ID: CL-36424714
// Cuda compilation tools, release 13.0, V13.0.88
// Based on NVVM 20.0.0
//

.version 9.0
.target sm_100
.address_size 64

	// .globl	_Z7inversePfS_i
.extern .func  (.param .b32 func_retval0) vprintf
(
	.param .b64 vprintf_param_0,
	.param .b64 vprintf_param_1
)
;
.global .align 1 .b8 $str$3[39] = {98, 108, 111, 99, 107, 32, 105, 100, 32, 40, 37, 100, 44, 32, 37, 100, 41, 44, 32, 116, 104, 114, 101, 97, 100, 32, 105, 100, 32, 40, 37, 100, 44, 32, 37, 100, 41, 10};

.visible .entry _Z7inversePfS_i(
	.param .u64 .ptr .align 1 _Z7inversePfS_i_param_0,
	.param .u64 .ptr .align 1 _Z7inversePfS_i_param_1,
	.param .u32 _Z7inversePfS_i_param_2
)
{
	.local .align 16 .b8 	__local_depot0[16];
	.reg .b64 	%SP;
	.reg .b64 	%SPL;
	.reg .pred 	%p<11>;
	.reg .b32 	%r<45>;
	.reg .b32 	%f<127>;
	.reg .b64 	%rd<70>;

	mov.u64 	%SPL, __local_depot0;
	cvta.local.u64 	%SP, %SPL;
	ld.param.u64 	%rd12, [_Z7inversePfS_i_param_0];
	ld.param.u64 	%rd13, [_Z7inversePfS_i_param_1];
	ld.param.u32 	%r17, [_Z7inversePfS_i_param_2];
	cvta.to.global.u64 	%rd1, %rd13;
	cvta.to.global.u64 	%rd2, %rd12;
	add.u64 	%rd14, %SP, 0;
	add.u64 	%rd15, %SPL, 0;
	mov.u32 	%r18, %ctaid.x;
	mov.u32 	%r19, %ctaid.y;
	mov.u32 	%r1, %tid.x;
	mov.u32 	%r20, %tid.y;
	st.local.v4.u32 	[%rd15], {%r18, %r19, %r1, %r20};
	mov.u64 	%rd16, $str$3;
	cvta.global.u64 	%rd17, %rd16;
	{ // callseq 0, 0
	.param .b64 param0;
	st.param.b64 	[param0], %rd17;
	.param .b64 param1;
	st.param.b64 	[param1], %rd14;
	.param .b32 retval0;
	call.uni (retval0), 
	vprintf, 
	(
	param0, 
	param1
	);
	ld.param.b32 	%r21, [retval0];
	} // callseq 0
	setp.lt.s32 	%p1, %r17, 1;
	@%p1 bra 	$L__BB0_15;
	mul.lo.s32 	%r24, %r17, %r1;
	and.b32  	%r2, %r17, 7;
	and.b32  	%r3, %r17, 3;
	and.b32  	%r4, %r17, 2147483640;
	and.b32  	%r5, %r17, 1;
	neg.s32 	%r6, %r4;
	mul.wide.u32 	%rd3, %r17, 4;
	cvt.u64.u32 	%rd4, %r24;
	mul.wide.u32 	%rd5, %r24, 4;
	mov.b32 	%r40, 0;
$L__BB0_2:
	mul.lo.s32 	%r8, %r40, %r17;
	add.s32 	%r25, %r8, %r40;
	mul.wide.u32 	%rd18, %r25, 4;
	add.s64 	%rd19, %rd2, %rd18;
	ld.global.f32 	%f2, [%rd19];
	add.s32 	%r26, %r8, %r1;
	mul.wide.u32 	%rd20, %r26, 4;
	add.s64 	%rd21, %rd2, %rd20;
	ld.global.f32 	%f3, [%rd21];
	div.rn.f32 	%f4, %f3, %f2;
	st.global.f32 	[%rd21], %f4;
	add.s64 	%rd22, %rd1, %rd20;
	ld.global.f32 	%f5, [%rd22];
	div.rn.f32 	%f6, %f5, %f2;
	st.global.f32 	[%rd22], %f6;
	bar.sync 	0;
	setp.eq.s32 	%p2, %r1, %r40;
	@%p2 bra 	$L__BB0_14;
	cvt.u32.u64 	%r28, %rd4;
	setp.lt.u32 	%p3, %r17, 8;
	add.s32 	%r29, %r40, %r28;
	mul.wide.u32 	%rd23, %r29, 4;
	add.s64 	%rd24, %rd2, %rd23;
	ld.global.f32 	%f1, [%rd24];
	mov.b32 	%r43, 0;
	@%p3 bra 	$L__BB0_6;
	add.s64 	%rd69, %rd1, 16;
	cvt.u64.u32 	%rd25, %r40;
	mul.lo.s64 	%rd7, %rd3, %rd25;
	mov.u64 	%rd68, %rd2;
	mov.u32 	%r41, %r6;
$L__BB0_5:
	.pragma "nounroll";
	add.s64 	%rd26, %rd68, %rd7;
	ld.global.f32 	%f7, [%rd26];
	mul.f32 	%f8, %f1, %f7;
	add.s64 	%rd27, %rd68, %rd5;
	ld.global.f32 	%f9, [%rd27];
	sub.f32 	%f10, %f9, %f8;
	st.global.f32 	[%rd27], %f10;
	add.s64 	%rd28, %rd69, %rd7;
	ld.global.f32 	%f11, [%rd28+-16];
	mul.f32 	%f12, %f1, %f11;
	add.s64 	%rd29, %rd69, %rd5;
	ld.global.f32 	%f13, [%rd29+-16];
	sub.f32 	%f14, %f13, %f12;
	st.global.f32 	[%rd29+-16], %f14;
	ld.global.f32 	%f15, [%rd26+4];
	mul.f32 	%f16, %f1, %f15;
	ld.global.f32 	%f17, [%rd27+4];
	sub.f32 	%f18, %f17, %f16;
	st.global.f32 	[%rd27+4], %f18;
	ld.global.f32 	%f19, [%rd28+-12];
	mul.f32 	%f20, %f1, %f19;
	ld.global.f32 	%f21, [%rd29+-12];
	sub.f32 	%f22, %f21, %f20;
	st.global.f32 	[%rd29+-12], %f22;
	ld.global.f32 	%f23, [%rd26+8];
	mul.f32 	%f24, %f1, %f23;
	ld.global.f32 	%f25, [%rd27+8];
	sub.f32 	%f26, %f25, %f24;
	st.global.f32 	[%rd27+8], %f26;
	ld.global.f32 	%f27, [%rd28+-8];
	mul.f32 	%f28, %f1, %f27;
	ld.global.f32 	%f29, [%rd29+-8];
	sub.f32 	%f30, %f29, %f28;
	st.global.f32 	[%rd29+-8], %f30;
	ld.global.f32 	%f31, [%rd26+12];
	mul.f32 	%f32, %f1, %f31;
	ld.global.f32 	%f33, [%rd27+12];
	sub.f32 	%f34, %f33, %f32;
	st.global.f32 	[%rd27+12], %f34;
	ld.global.f32 	%f35, [%rd28+-4];
	mul.f32 	%f36, %f1, %f35;
	ld.global.f32 	%f37, [%rd29+-4];
	sub.f32 	%f38, %f37, %f36;
	st.global.f32 	[%rd29+-4], %f38;
	ld.global.f32 	%f39, [%rd26+16];
	mul.f32 	%f40, %f1, %f39;
	ld.global.f32 	%f41, [%rd27+16];
	sub.f32 	%f42, %f41, %f40;
	st.global.f32 	[%rd27+16], %f42;
	ld.global.f32 	%f43, [%rd28];
	mul.f32 	%f44, %f1, %f43;
	ld.global.f32 	%f45, [%rd29];
	sub.f32 	%f46, %f45, %f44;
	st.global.f32 	[%rd29], %f46;
	ld.global.f32 	%f47, [%rd26+20];
	mul.f32 	%f48, %f1, %f47;
	ld.global.f32 	%f49, [%rd27+20];
	sub.f32 	%f50, %f49, %f48;
	st.global.f32 	[%rd27+20], %f50;
	ld.global.f32 	%f51, [%rd28+4];
	mul.f32 	%f52, %f1, %f51;
	ld.global.f32 	%f53, [%rd29+4];
	sub.f32 	%f54, %f53, %f52;
	st.global.f32 	[%rd29+4], %f54;
	ld.global.f32 	%f55, [%rd26+24];
	mul.f32 	%f56, %f1, %f55;
	ld.global.f32 	%f57, [%rd27+24];
	sub.f32 	%f58, %f57, %f56;
	st.global.f32 	[%rd27+24], %f58;
	ld.global.f32 	%f59, [%rd28+8];
	mul.f32 	%f60, %f1, %f59;
	ld.global.f32 	%f61, [%rd29+8];
	sub.f32 	%f62, %f61, %f60;
	st.global.f32 	[%rd29+8], %f62;
	ld.global.f32 	%f63, [%rd26+28];
	mul.f32 	%f64, %f1, %f63;
	ld.global.f32 	%f65, [%rd27+28];
	sub.f32 	%f66, %f65, %f64;
	st.global.f32 	[%rd27+28], %f66;
	ld.global.f32 	%f67, [%rd28+12];
	mul.f32 	%f68, %f1, %f67;
	ld.global.f32 	%f69, [%rd29+12];
	sub.f32 	%f70, %f69, %f68;
	st.global.f32 	[%rd29+12], %f70;
	add.s32 	%r41, %r41, 8;
	add.s64 	%rd69, %rd69, 32;
	add.s64 	%rd68, %rd68, 32;
	setp.ne.s32 	%p4, %r41, 0;
	mov.u32 	%r43, %r4;
	@%p4 bra 	$L__BB0_5;
$L__BB0_6:
	setp.eq.s32 	%p5, %r2, 0;
	@%p5 bra 	$L__BB0_14;
	add.s32 	%r30, %r2, -1;
	setp.lt.u32 	%p6, %r30, 3;
	@%p6 bra 	$L__BB0_9;
	cvt.u32.u64 	%r31, %rd4;
	add.s32 	%r32, %r43, %r8;
	mul.wide.u32 	%rd30, %r32, 4;
	add.s64 	%rd31, %rd2, %rd30;
	ld.global.f32 	%f71, [%rd31];
	mul.f32 	%f72, %f1, %f71;
	add.s32 	%r33, %r43, %r31;
	mul.wide.u32 	%rd32, %r33, 4;
	add.s64 	%rd33, %rd2, %rd32;
	ld.global.f32 	%f73, [%rd33];
	sub.f32 	%f74, %f73, %f72;
	st.global.f32 	[%rd33], %f74;
	add.s64 	%rd34, %rd1, %rd30;
	ld.global.f32 	%f75, [%rd34];
	mul.f32 	%f76, %f1, %f75;
	add.s64 	%rd35, %rd1, %rd32;
	ld.global.f32 	%f77, [%rd35];
	sub.f32 	%f78, %f77, %f76;
	st.global.f32 	[%rd35], %f78;
	cvt.u64.u32 	%rd36, %r8;
	cvt.u64.u32 	%rd37, %r43;
	add.s64 	%rd38, %rd37, %rd36;
	shl.b64 	%rd39, %rd38, 2;
	add.s64 	%rd40, %rd2, %rd39;
	ld.global.f32 	%f79, [%rd40+4];
	mul.f32 	%f80, %f1, %f79;
	add.s64 	%rd41, %rd37, %rd4;
	shl.b64 	%rd42, %rd41, 2;
	add.s64 	%rd43, %rd2, %rd42;
	ld.global.f32 	%f81, [%rd43+4];
	sub.f32 	%f82, %f81, %f80;
	st.global.f32 	[%rd43+4], %f82;
	add.s64 	%rd44, %rd1, %rd39;
	ld.global.f32 	%f83, [%rd44+4];
	mul.f32 	%f84, %f1, %f83;
	add.s64 	%rd45, %rd1, %rd42;
	ld.global.f32 	%f85, [%rd45+4];
	sub.f32 	%f86, %f85, %f84;
	st.global.f32 	[%rd45+4], %f86;
	ld.global.f32 	%f87, [%rd40+8];
	mul.f32 	%f88, %f1, %f87;
	ld.global.f32 	%f89, [%rd43+8];
	sub.f32 	%f90, %f89, %f88;
	st.global.f32 	[%rd43+8], %f90;
	ld.global.f32 	%f91, [%rd44+8];
	mul.f32 	%f92, %f1, %f91;
	ld.global.f32 	%f93, [%rd45+8];
	sub.f32 	%f94, %f93, %f92;
	st.global.f32 	[%rd45+8], %f94;
	ld.global.f32 	%f95, [%rd40+12];
	mul.f32 	%f96, %f1, %f95;
	ld.global.f32 	%f97, [%rd43+12];
	sub.f32 	%f98, %f97, %f96;
	st.global.f32 	[%rd43+12], %f98;
	ld.global.f32 	%f99, [%rd44+12];
	mul.f32 	%f100, %f1, %f99;
	ld.global.f32 	%f101, [%rd45+12];
	sub.f32 	%f102, %f101, %f100;
	st.global.f32 	[%rd45+12], %f102;
	add.s32 	%r43, %r43, 4;
$L__BB0_9:
	setp.eq.s32 	%p7, %r3, 0;
	@%p7 bra 	$L__BB0_14;
	setp.eq.s32 	%p8, %r3, 1;
	@%p8 bra 	$L__BB0_12;
	cvt.u32.u64 	%r34, %rd4;
	add.s32 	%r35, %r43, %r8;
	mul.wide.u32 	%rd46, %r35, 4;
	add.s64 	%rd47, %rd2, %rd46;
	ld.global.f32 	%f103, [%rd47];
	mul.f32 	%f104, %f1, %f103;
	add.s32 	%r36, %r43, %r34;
	mul.wide.u32 	%rd48, %r36, 4;
	add.s64 	%rd49, %rd2, %rd48;
	ld.global.f32 	%f105, [%rd49];
	sub.f32 	%f106, %f105, %f104;
	st.global.f32 	[%rd49], %f106;
	add.s64 	%rd50, %rd1, %rd46;
	ld.global.f32 	%f107, [%rd50];
	mul.f32 	%f108, %f1, %f107;
	add.s64 	%rd51, %rd1, %rd48;
	ld.global.f32 	%f109, [%rd51];
	sub.f32 	%f110, %f109, %f108;
	st.global.f32 	[%rd51], %f110;
	cvt.u64.u32 	%rd52, %r8;
	cvt.u64.u32 	%rd53, %r43;
	add.s64 	%rd54, %rd53, %rd52;
	shl.b64 	%rd55, %rd54, 2;
	add.s64 	%rd56, %rd2, %rd55;
	ld.global.f32 	%f111, [%rd56+4];
	mul.f32 	%f112, %f1, %f111;
	add.s64 	%rd57, %rd53, %rd4;
	shl.b64 	%rd58, %rd57, 2;
	add.s64 	%rd59, %rd2, %rd58;
	ld.global.f32 	%f113, [%rd59+4];
	sub.f32 	%f114, %f113, %f112;
	st.global.f32 	[%rd59+4], %f114;
	add.s64 	%rd60, %rd1, %rd55;
	ld.global.f32 	%f115, [%rd60+4];
	mul.f32 	%f116, %f1, %f115;
	add.s64 	%rd61, %rd1, %rd58;
	ld.global.f32 	%f117, [%rd61+4];
	sub.f32 	%f118, %f117, %f116;
	st.global.f32 	[%rd61+4], %f118;
	add.s32 	%r43, %r43, 2;
$L__BB0_12:
	setp.eq.s32 	%p9, %r5, 0;
	@%p9 bra 	$L__BB0_14;
	cvt.u32.u64 	%r37, %rd4;
	add.s32 	%r38, %r43, %r8;
	mul.wide.u32 	%rd62, %r38, 4;
	add.s64 	%rd63, %rd2, %rd62;
	ld.global.f32 	%f119, [%rd63];
	mul.f32 	%f120, %f1, %f119;
	add.s32 	%r39, %r43, %r37;
	mul.wide.u32 	%rd64, %r39, 4;
	add.s64 	%rd65, %rd2, %rd64;
	ld.global.f32 	%f121, [%rd65];
	sub.f32 	%f122, %f121, %f120;
	st.global.f32 	[%rd65], %f122;
	add.s64 	%rd66, %rd1, %rd62;
	ld.global.f32 	%f123, [%rd66];
	mul.f32 	%f124, %f1, %f123;
	add.s64 	%rd67, %rd1, %rd64;
	ld.global.f32 	%f125, [%rd67];
	sub.f32 	%f126, %f125, %f124;
	st.global.f32 	[%rd67], %f126;
$L__BB0_14:
	bar.sync 	0;
	add.s32 	%r40, %r40, 1;
	setp.ne.s32 	%p10, %r40, %r17;
	@%p10 bra 	$L__BB0_2;
$L__BB0_15:
	ret;

}


// ===== COMPILED SASS (sm_100) =====

	.target	sm_100

	.elftype	@"ET_EXEC"


//--------------------- .note.nv.tkinfo           --------------------------
	.section	.note.nv.tkinfo,"",@"SHT_NOTE"
	.sectionflags	@"SHF_NOTE_NV_TKINFO"
	.tkinfo
        /*0018*/ 	.word	0x00000002
        /*0030*/ 	.string	""
        /*0030*/ 	.string	"ptxas"
        /*0030*/ 	.string	"Cuda compilation tools, release 13.0, V13.0.88"
        /*0030*/ 	.string	"Build cuda_13.0.r13.0/compiler.36424714_0"
        /*0030*/ 	.string	"-arch sm_100 -m 64 "



//--------------------- .note.nv.cuinfo           --------------------------
	.section	.note.nv.cuinfo,"",@"SHT_NOTE"
	.sectionflags	@"SHF_NOTE_NV_CUINFO"
        /*0018*/ 	.short	0x0002
        /*001a*/ 	.short	0x0064
        /*001c*/ 	.short	0x0082
	.zero		2


//--------------------- .nv.info                  --------------------------
	.section	.nv.info,"",@"SHT_CUDA_INFO"
	.align	4


	//----- nvinfo : EIATTR_REGCOUNT
	.align		4
        /*0000*/ 	.byte	0x04, 0x2f
        /*0002*/ 	.short	(.L_2 - .L_1)
	.align		4
.L_1:
        /*0004*/ 	.word	index@(_Z7inversePfS_i)
        /*0008*/ 	.word	0x00000020


	//----- nvinfo : EIATTR_FRAME_SIZE
	.align		4
.L_2:
        /*000c*/ 	.byte	0x04, 0x11
        /*000e*/ 	.short	(.L_4 - .L_3)
	.align		4
.L_3:
        /*0010*/ 	.word	index@($__internal_0_$__cuda_sm3x_div_rn_noftz_f32_slowpath)
        /*0014*/ 	.word	0x00000010


	//----- nvinfo : EIATTR_FRAME_SIZE
	.align		4
.L_4:
        /*0018*/ 	.byte	0x04, 0x11
        /*001a*/ 	.short	(.L_6 - .L_5)
	.align		4
.L_5:
        /*001c*/ 	.word	index@(_Z7inversePfS_i)
        /*0020*/ 	.word	0x00000010


	//----- nvinfo : EIATTR_MIN_STACK_SIZE
	.align		4
.L_6:
        /*0024*/ 	.byte	0x04, 0x12
        /*0026*/ 	.short	(.L_8 - .L_7)
	.align		4
.L_7:
        /*0028*/ 	.word	index@(_Z7inversePfS_i)
        /*002c*/ 	.word	0x00000010
.L_8:


//--------------------- .nv.compat                --------------------------
	.section	.nv.compat,"",@"SHT_CUDA_COMPAT_INFO"
	.align	4
        /*0000*/ 	.byte	0x02, 0x09, 0x00, 0x00, 0x02, 0x02, 0x01, 0x00, 0x02, 0x05, 0x05, 0x00, 0x03, 0x07, 0x01, 0x01
        /*0010*/ 	.byte	0x02, 0x03, 0x00, 0x00, 0x02, 0x06, 0x01, 0x00, 0x04, 0x0b, 0x08, 0x00, 0x01, 0x00, 0x00, 0x00
        /*0020*/ 	.byte	0x00, 0x00, 0x00, 0x00


//--------------------- .nv.info._Z7inversePfS_i  --------------------------
	.section	.nv.info._Z7inversePfS_i,"",@"SHT_CUDA_INFO"
	.sectionflags	@""
	.align	4


	//----- nvinfo : EIATTR_CUDA_API_VERSION
	.align		4
        /*0000*/ 	.byte	0x04, 0x37
        /*0002*/ 	.short	(.L_10 - .L_9)
.L_9:
        /*0004*/ 	.word	0x00000082


	//----- nvinfo : EIATTR_KPARAM_INFO
	.align		4
.L_10:
        /*0008*/ 	.byte	0x04, 0x17
        /*000a*/ 	.short	(.L_12 - .L_11)
.L_11:
        /*000c*/ 	.word	0x00000000
        /*0010*/ 	.short	0x0002
        /*0012*/ 	.short	0x0010
        /*0014*/ 	.byte	0x00, 0xf0, 0x11, 0x00


	//----- nvinfo : EIATTR_KPARAM_INFO
	.align		4
.L_12:
        /*0018*/ 	.byte	0x04, 0x17
        /*001a*/ 	.short	(.L_14 - .L_13)
.L_13:
        /*001c*/ 	.word	0x00000000
        /*0020*/ 	.short	0x0001
        /*0022*/ 	.short	0x0008
        /*0024*/ 	.byte	0x00, 0xf5, 0x21, 0x00


	//----- nvinfo : EIATTR_KPARAM_INFO
	.align		4
.L_14:
        /*0028*/ 	.byte	0x04, 0x17
        /*002a*/ 	.short	(.L_16 - .L_15)
.L_15:
        /*002c*/ 	.word	0x00000000
        /*0030*/ 	.short	0x0000
        /*0032*/ 	.short	0x0000
        /*0034*/ 	.byte	0x00, 0xf5, 0x21, 0x00


	//----- nvinfo : EIATTR_SPARSE_MMA_MASK
	.align		4
.L_16:
        /*0038*/ 	.byte	0x03, 0x50
        /*003a*/ 	.short	0x0000


	//----- nvinfo : EIATTR_MAXREG_COUNT
	.align		4
        /*003c*/ 	.byte	0x03, 0x1b
        /*003e*/ 	.short	0x00ff


	//----- nvinfo : EIATTR_NUM_BARRIERS
	.align		4
        /*0040*/ 	.byte	0x02, 0x4c
        /*0042*/ 	.byte	0x01
	.zero		1


	//----- nvinfo : EIATTR_EXTERNS
	.align		4
        /*0044*/ 	.byte	0x04, 0x0f
        /*0046*/ 	.short	(.L_18 - .L_17)


	//   ....[0]....
	.align		4
.L_17:
        /*0048*/ 	.word	index@(vprintf)


	//----- nvinfo : EIATTR_MERCURY_ISA_VERSION
	.align		4
.L_18:
        /*004c*/ 	.byte	0x03, 0x5f
        /*004e*/ 	.short	0x0101


	//----- nvinfo : EIATTR_VRC_CTA_INIT_COUNT
	.align		4
        /*0050*/ 	.byte	0x02, 0x4a
	.zero		1
	.zero		1


	//----- nvinfo : EIATTR_SYSCALL_OFFSETS
	.align		4
        /*0054*/ 	.byte	0x04, 0x46
        /*0056*/ 	.short	(.L_20 - .L_19)


	//   ....[0]....
.L_19:
        /*0058*/ 	.word	0x00000110


	//----- nvinfo : EIATTR_EXIT_INSTR_OFFSETS
	.align		4
.L_20:
        /*005c*/ 	.byte	0x04, 0x1c
        /*005e*/ 	.short	(.L_22 - .L_21)


	//   ....[0]....
.L_21:
        /*0060*/ 	.word	0x00000140


	//   ....[1]....
        /*0064*/ 	.word	0x00001400


	//----- nvinfo : EIATTR_CRS_STACK_SIZE
	.align		4
.L_22:
        /*0068*/ 	.byte	0x04, 0x1e
        /*006a*/ 	.short	(.L_24 - .L_23)
.L_23:
        /*006c*/ 	.word	0x00000000


	//----- nvinfo : EIATTR_CBANK_PARAM_SIZE
	.align		4
.L_24:
        /*0070*/ 	.byte	0x03, 0x19
        /*0072*/ 	.short	0x0014


	//----- nvinfo : EIATTR_PARAM_CBANK
	.align		4
        /*0074*/ 	.byte	0x04, 0x0a
        /*0076*/ 	.short	(.L_26 - .L_25)
	.align		4
.L_25:
        /*0078*/ 	.word	index@(.nv.constant0._Z7inversePfS_i)
        /*007c*/ 	.short	0x0380
        /*007e*/ 	.short	0x0014


	//----- nvinfo : EIATTR_SW_WAR
	.align		4
.L_26:
        /*0080*/ 	.byte	0x04, 0x36
        /*0082*/ 	.short	(.L_28 - .L_27)
.L_27:
        /*0084*/ 	.word	0x00000008
.L_28:


//--------------------- .nv.callgraph             --------------------------
	.section	.nv.callgraph,"",@"SHT_CUDA_CALLGRAPH"
	.align	4
	.sectionentsize	8
	.align		4
        /*0000*/ 	.word	0x00000000
	.align		4
        /*0004*/ 	.word	0xffffffff
	.align		4
        /*0008*/ 	.word	index@(_Z7inversePfS_i)
	.align		4
        /*000c*/ 	.word	index@(vprintf)
	.align		4
        /*0010*/ 	.word	0x00000000
	.align		4
        /*0014*/ 	.word	0xfffffffe
	.align		4
        /*0018*/ 	.word	0x00000000
	.align		4
        /*001c*/ 	.word	0xfffffffd
	.align		4
        /*0020*/ 	.word	0x00000000
	.align		4
        /*0024*/ 	.word	0xfffffffc


//--------------------- .nv.constant4             --------------------------
	.section	.nv.constant4,"a",@progbits
	.align	8
	.align		8
.nv.constant4:
        /*0000*/ 	.dword	vprintf
	.align		8
        /*0008*/ 	.dword	$str$3


//--------------------- .text._Z7inversePfS_i     --------------------------
	.section	.text._Z7inversePfS_i,"ax",@progbits
	.align	128
        .global         _Z7inversePfS_i
        .type           _Z7inversePfS_i,@function
        .size           _Z7inversePfS_i,(.L_x_24 - _Z7inversePfS_i)
        .other          _Z7inversePfS_i,@"STO_CUDA_ENTRY STV_DEFAULT"
_Z7inversePfS_i:
.text._Z7inversePfS_i:
[----:B------:R-:W0:Y:S01]  /*0000*/  LDC R1, c[0x0][0x37c] ;  /* 0x0000df00ff017b82 */ /* 0x000e220000000800 */
[----:B------:R-:W1:Y:S01]  /*0010*/  S2R R16, SR_CTAID.X ;  /* 0x0000000000107919 */ /* 0x000e620000002500 */
[----:B0-----:R-:W-:Y:S01]  /*0020*/  VIADD R1, R1, 0xfffffff0 ;  /* 0xfffffff001017836 */ /* 0x001fe20000000000 */
[----:B------:R-:W-:Y:S01]  /*0030*/  MOV R0, 0x0 ;  /* 0x0000000000007802 */ /* 0x000fe20000000f00 */
[----:B------:R-:W0:Y:S01]  /*0040*/  LDCU UR4, c[0x0][0x2f8] ;  /* 0x00005f00ff0477ac */ /* 0x000e220008000800 */
[----:B------:R-:W1:Y:S03]  /*0050*/  S2R R17, SR_CTAID.Y ;  /* 0x0000000000117919 */ /* 0x000e660000002600 */
[----:B------:R2:W3:Y:S01]  /*0060*/  LDC.64 R2, c[0x4][R0] ;  /* 0x0100000000027b82 */ /* 0x0004e20000000a00 */
[----:B------:R-:W4:Y:S01]  /*0070*/  LDCU.64 UR6, c[0x4][0x8] ;  /* 0x01000100ff0677ac */ /* 0x000f220008000a00 */
[----:B------:R-:W1:Y:S01]  /*0080*/  S2R R18, SR_TID.X ;  /* 0x0000000000127919 */ /* 0x000e620000002100 */
[----:B------:R-:W5:Y:S01]  /*0090*/  LDCU UR5, c[0x0][0x2fc] ;  /* 0x00005f80ff0577ac */ /* 0x000f620008000800 */
[----:B------:R-:W1:Y:S01]  /*00a0*/  S2R R19, SR_TID.Y ;  /* 0x0000000000137919 */ /* 0x000e620000002200 */
[----:B0-----:R-:W-:Y:S01]  /*00b0*/  IADD3 R6, P0, PT, R1, UR4, RZ ;  /* 0x0000000401067c10 */ /* 0x001fe2000ff1e0ff */
[----:B----4-:R-:W-:-:S02]  /*00c0*/  IMAD.U32 R4, RZ, RZ, UR6 ;  /* 0x00000006ff047e24 */ /* 0x010fc4000f8e00ff */
[----:B------:R-:W-:Y:S01]  /*00d0*/  IMAD.U32 R5, RZ, RZ, UR7 ;  /* 0x00000007ff057e24 */ /* 0x000fe2000f8e00ff */
[----:B-----5:R-:W-:Y:S01]  /*00e0*/  IADD3.X R7, PT, PT, RZ, UR5, RZ, P0, !PT ;  /* 0x00000005ff077c10 */ /* 0x020fe200087fe4ff */
[----:B-1----:R2:W-:Y:S08]  /*00f0*/  STL.128 [R1], R16 ;  /* 0x0000001001007387 */ /* 0x0025f00000100c00 */
[----:B------:R-:W-:-:S07]  /*0100*/  LEPC R20, `(.L_x_0) ;  /* 0x000000001014794e */ /* 0x000fce0000000000 */
[----:B--23--:R-:W-:Y:S05]  /*0110*/  CALL.ABS.NOINC R2 ;  /* 0x0000000002007343 */ /* 0x00cfea0003c00000 */
.L_x_0:
[----:B------:R-:W0:Y:S02]  /*0120*/  LDC R5, c[0x0][0x390] ;  /* 0x0000e400ff057b82 */ /* 0x000e240000000800 */
[----:B0-----:R-:W-:-:S13]  /*0130*/  ISETP.GE.AND P0, PT, R5, 0x1, PT ;  /* 0x000000010500780c */ /* 0x001fda0003f06270 */
[----:B------:R-:W-:Y:S05]  /*0140*/  @!P0 EXIT ;  /* 0x000000000000894d */ /* 0x000fea0003800000 */
[----:B------:R-:W-:Y:S01]  /*0150*/  IMAD R20, R18, R5, RZ ;  /* 0x0000000512147224 */ /* 0x000fe200078e02ff */
[C---:B------:R-:W-:Y:S01]  /*0160*/  LOP3.LUT R21, R5.reuse, 0x7, RZ, 0xc0, !PT ;  /* 0x0000000705157812 */ /* 0x040fe200078ec0ff */
[----:B------:R-:W-:Y:S01]  /*0170*/  IMAD.MOV.U32 R15, RZ, RZ, RZ ;  /* 0x000000ffff0f7224 */ /* 0x000fe200078e00ff */
[C---:B------:R-:W-:Y:S02]  /*0180*/  LOP3.LUT R19, R5.reuse, 0x3, RZ, 0xc0, !PT ;  /* 0x0000000305137812 */ /* 0x040fe400078ec0ff */
[C---:B------:R-:W-:Y:S01]  /*0190*/  LOP3.LUT R18, R5.reuse, 0x7ffffff8, RZ, 0xc0, !PT ;  /* 0x7ffffff805127812 */ /* 0x040fe200078ec0ff */
[----:B------:R-:W-:-:S07]  /*01a0*/  IMAD.WIDE.U32 R4, R5, 0x4, RZ ;  /* 0x0000000405047825 */ /* 0x000fce00078e00ff */
.L_x_11:
[----:B------:R-:W0:Y:S01]  /*01b0*/  LDC.64 R16, c[0x0][0x358] ;  /* 0x0000d600ff107b82 */ /* 0x000e220000000a00 */
[----:B-1----:R-:W1:Y:S01]  /*01c0*/  LDCU UR4, c[0x0][0x390] ;  /* 0x00007200ff0477ac */ /* 0x002e620008000800 */
[----:B--2---:R-:W2:Y:S06]  /*01d0*/  S2R R2, SR_TID.X ;  /* 0x0000000000027919 */ /* 0x004eac0000002100 */
[----:B---3--:R-:W3:Y:S01]  /*01e0*/  LDC.64 R6, c[0x0][0x380] ;  /* 0x0000e000ff067b82 */ /* 0x008ee20000000a00 */
[----:B-1----:R-:W-:-:S04]  /*01f0*/  IMAD R14, R15, UR4, RZ ;  /* 0x000000040f0e7c24 */ /* 0x002fc8000f8e02ff */
[----:B------:R-:W-:Y:S01]  /*0200*/  IMAD.IADD R11, R14, 0x1, R15 ;  /* 0x000000010e0b7824 */ /* 0x000fe200078e020f */
[----:B0-----:R-:W-:Y:S02]  /*0210*/  R2UR UR4, R16 ;  /* 0x00000000100472ca */ /* 0x001fe400000e0000 */
[----:B------:R-:W-:Y:S01]  /*0220*/  R2UR UR5, R17 ;  /* 0x00000000110572ca */ /* 0x000fe200000e0000 */
[----:B---3--:R-:W-:-:S12]  /*0230*/  IMAD.WIDE.U32 R10, R11, 0x4, R6 ;  /* 0x000000040b0a7825 */ /* 0x008fd800078e0006 */
[----:B------:R-:W3:Y:S01]  /*0240*/  LDG.E R3, desc[UR4][R10.64] ;  /* 0x000000040a037981 */ /* 0x000ee2000c1e1900 */
[----:B--2---:R-:W-:-:S04]  /*0250*/  IMAD.IADD R8, R14, 0x1, R2 ;  /* 0x000000010e087824 */ /* 0x004fc800078e0202 */
[----:B------:R-:W-:-:S05]  /*0260*/  IMAD.WIDE.U32 R6, R8, 0x4, R6 ;  /* 0x0000000408067825 */ /* 0x000fca00078e0006 */
[----:B-----5:R-:W2:Y:S01]  /*0270*/  LDG.E R0, desc[UR4][R6.64] ;  /* 0x0000000406007981 */ /* 0x020ea2000c1e1900 */
[----:B------:R-:W-:Y:S01]  /*0280*/  BSSY.RECONVERGENT B0, `(.L_x_1) ;  /* 0x000000c000007945 */ /* 0x000fe20003800200 */
[----:B---3--:R-:W0:Y:S08]  /*0290*/  MUFU.RCP R12, R3 ;  /* 0x00000003000c7308 */ /* 0x008e300000001000 */
[----:B--2---:R-:W1:Y:S01]  /*02a0*/  FCHK P0, R0, R3 ;  /* 0x0000000300007302 */ /* 0x004e620000000000 */
[----:B0-----:R-:W-:-:S04]  /*02b0*/  FFMA R9, -R3, R12, 1 ;  /* 0x3f80000003097423 */ /* 0x001fc8000000010c */
[----:B------:R-:W-:-:S04]  /*02c0*/  FFMA R9, R12, R9, R12 ;  /* 0x000000090c097223 */ /* 0x000fc8000000000c */
[----:B------:R-:W-:-:S04]  /*02d0*/  FFMA R12, R0, R9, RZ ;  /* 0x00000009000c7223 */ /* 0x000fc800000000ff */
[----:B------:R-:W-:-:S04]  /*02e0*/  FFMA R13, -R3, R12, R0 ;  /* 0x0000000c030d7223 */ /* 0x000fc80000000100 */
[----:B------:R-:W-:Y:S01]  /*02f0*/  FFMA R13, R9, R13, R12 ;  /* 0x0000000d090d7223 */ /* 0x000fe2000000000c */
[----:B-1----:R-:W-:Y:S06]  /*0300*/  @!P0 BRA `(.L_x_2) ;  /* 0x00000000000c8947 */ /* 0x002fec0003800000 */
[----:B------:R-:W-:-:S07]  /*0310*/  MOV R12, 0x330 ;  /* 0x00000330000c7802 */ /* 0x000fce0000000f00 */
[----:B------:R-:W-:Y:S05]  /*0320*/  CALL.REL.NOINC `($__internal_0_$__cuda_sm3x_div_rn_noftz_f32_slowpath) ;  /* 0x0000001000387944 */ /* 0x000fea0003c00000 */
[----:B------:R-:W-:-:S07]  /*0330*/  MOV R13, R0 ;  /* 0x00000000000d7202 */ /* 0x000fce0000000f00 */
.L_x_2:
[----:B------:R-:W-:Y:S05]  /*0340*/  BSYNC.RECONVERGENT B0 ;  /* 0x0000000000007941 */ /* 0x000fea0003800200 */
.L_x_1:
[----:B------:R-:W0:Y:S01]  /*0350*/  LDC.64 R10, c[0x0][0x388] ;  /* 0x0000e200ff0a7b82 */ /* 0x000e220000000a00 */
[C---:B------:R-:W-:Y:S02]  /*0360*/  R2UR UR4, R16.reuse ;  /* 0x00000000100472ca */ /* 0x040fe400000e0000 */
[C---:B------:R-:W-:Y:S02]  /*0370*/  R2UR UR5, R17.reuse ;  /* 0x00000000110572ca */ /* 0x040fe400000e0000 */
[----:B------:R-:W-:Y:S02]  /*0380*/  R2UR UR6, R16 ;  /* 0x00000000100672ca */ /* 0x000fe400000e0000 */
[----:B------:R-:W-:-:S09]  /*0390*/  R2UR UR7, R17 ;  /* 0x00000000110772ca */ /* 0x000fd200000e0000 */
[----:B------:R1:W-:Y:S01]  /*03a0*/  STG.E desc[UR4][R6.64], R13 ;  /* 0x0000000d06007986 */ /* 0x0003e2000c101904 */
[----:B0-----:R-:W-:-:S05]  /*03b0*/  IMAD.WIDE.U32 R8, R8, 0x4, R10 ;  /* 0x0000000408087825 */ /* 0x001fca00078e000a */
[----:B------:R-:W2:Y:S01]  /*03c0*/  LDG.E R12, desc[UR6][R8.64] ;  /* 0x00000006080c7981 */ /* 0x000ea2000c1e1900 */
[----:B------:R-:W0:Y:S01]  /*03d0*/  MUFU.RCP R0, R3 ;  /* 0x0000000300007308 */ /* 0x000e220000001000 */
[----:B------:R-:W-:Y:S01]  /*03e0*/  BSSY.RECONVERGENT B0, `(.L_x_3) ;  /* 0x000000c000007945 */ /* 0x000fe20003800200 */
[----:B0-----:R-:W-:-:S04]  /*03f0*/  FFMA R11, -R3, R0, 1 ;  /* 0x3f800000030b7423 */ /* 0x001fc80000000100 */
[----:B------:R-:W-:Y:S02]  /*0400*/  FFMA R0, R0, R11, R0 ;  /* 0x0000000b00007223 */ /* 0x000fe40000000000 */
[----:B--2---:R-:W0:Y:S02]  /*0410*/  FCHK P0, R12, R3 ;  /* 0x000000030c007302 */ /* 0x004e240000000000 */
[----:B------:R-:W-:-:S04]  /*0420*/  FFMA R10, R0, R12, RZ ;  /* 0x0000000c000a7223 */ /* 0x000fc800000000ff */
[----:B------:R-:W-:-:S04]  /*0430*/  FFMA R11, -R3, R10, R12 ;  /* 0x0000000a030b7223 */ /* 0x000fc8000000010c */
[----:B------:R-:W-:Y:S01]  /*0440*/  FFMA R11, R0, R11, R10 ;  /* 0x0000000b000b7223 */ /* 0x000fe2000000000a */
[----:B01----:R-:W-:Y:S06]  /*0450*/  @!P0 BRA `(.L_x_4) ;  /* 0x0000000000108947 */ /* 0x003fec0003800000 */
[----:B------:R-:W-:Y:S01]  /*0460*/  IMAD.MOV.U32 R0, RZ, RZ, R12 ;  /* 0x000000ffff007224 */ /* 0x000fe200078e000c */
[----:B------:R-:W-:-:S07]  /*0470*/  MOV R12, 0x490 ;  /* 0x00000490000c7802 */ /* 0x000fce0000000f00 */
[----:B------:R-:W-:Y:S05]  /*0480*/  CALL.REL.NOINC `($__internal_0_$__cuda_sm3x_div_rn_noftz_f32_slowpath) ;  /* 0x0000000c00e07944 */ /* 0x000fea0003c00000 */
[----:B------:R-:W-:-:S07]  /*0490*/  IMAD.MOV.U32 R11, RZ, RZ, R0 ;  /* 0x000000ffff0b7224 */ /* 0x000fce00078e0000 */
.L_x_4:
[----:B------:R-:W-:Y:S05]  /*04a0*/  BSYNC.RECONVERGENT B0 ;  /* 0x0000000000007941 */ /* 0x000fea0003800200 */
.L_x_3:
[----:B------:R-:W-:Y:S02]  /*04b0*/  R2UR UR4, R16 ;  /* 0x00000000100472ca */ /* 0x000fe400000e0000 */
[----:B------:R-:W-:Y:S02]  /*04c0*/  R2UR UR5, R17 ;  /* 0x00000000110572ca */ /* 0x000fe400000e0000 */
[----:B------:R-:W-:-:S11]  /*04d0*/  ISETP.NE.AND P0, PT, R2, R15, PT ;  /* 0x0000000f0200720c */ /* 0x000fd60003f05270 */
[----:B------:R0:W-:Y:S01]  /*04e0*/  STG.E desc[UR4][R8.64], R11 ;  /* 0x0000000b08007986 */ /* 0x0001e2000c101904 */
[----:B------:R-:W-:Y:S05]  /*04f0*/  WARPSYNC.ALL ;  /* 0x0000000000007948 */ /* 0x000fea0003800000 */
[----:B------:R-:W-:Y:S01]  /*0500*/  BSSY.RECONVERGENT B0, `(.L_x_5) ;  /* 0x00000ea000007945 */ /* 0x000fe20003800200 */
[----:B------:R-:W-:Y:S06]  /*0510*/  BAR.SYNC.DEFER_BLOCKING 0x0 ;  /* 0x0000000000007b1d */ /* 0x000fec0000010000 */
[----:B0-----:R-:W-:Y:S05]  /*0520*/  @!P0 BRA `(.L_x_6) ;  /* 0x0000000c009c8947 */ /* 0x001fea0003800000 */
[----:B------:R-:W0:Y:S01]  /*0530*/  LDC.64 R2, c[0x0][0x380] ;  /* 0x0000e000ff027b82 */ /* 0x000e220000000a00 */
[----:B------:R-:W-:Y:S01]  /*0540*/  R2UR UR4, R16 ;  /* 0x00000000100472ca */ /* 0x000fe200000e0000 */
[----:B------:R-:W-:Y:S01]  /*0550*/  IMAD.IADD R7, R20, 0x1, R15 ;  /* 0x0000000114077824 */ /* 0x000fe200078e020f */
[----:B------:R-:W-:Y:S01]  /*0560*/  R2UR UR5, R17 ;  /* 0x00000000110572ca */ /* 0x000fe200000e0000 */
[----:B------:R-:W1:Y:S02]  /*0570*/  LDCU UR8, c[0x0][0x390] ;  /* 0x00007200ff0877ac */ /* 0x000e640008000800 */
[----:B0-----:R-:W-:-:S10]  /*0580*/  IMAD.WIDE.U32 R6, R7, 0x4, R2 ;  /* 0x0000000407067825 */ /* 0x001fd400078e0002 */
[----:B------:R0:W5:Y:S01]  /*0590*/  LDG.E R0, desc[UR4][R6.64] ;  /* 0x0000000406007981 */ /* 0x000162000c1e1900 */
[----:B-1----:R-:W-:Y:S01]  /*05a0*/  UISETP.GE.U32.AND UP0, UPT, UR8, 0x8, UPT ;  /* 0x000000080800788c */ /* 0x002fe2000bf06070 */
[----:B------:R-:W-:-:S08]  /*05b0*/  HFMA2 R11, -RZ, RZ, 0, 0 ;  /* 0x00000000ff0b7431 */ /* 0x000fd000000001ff */
[----:B0-----:R-:W-:Y:S05]  /*05c0*/  BRA.U !UP0, `(.L_x_7) ;  /* 0x0000000508807547 */ /* 0x001fea000b800000 */
[----:B------:R-:W0:Y:S01]  /*05d0*/  LDCU.64 UR6, c[0x0][0x388] ;  /* 0x00007100ff0677ac */ /* 0x000e220008000a00 */
[-C--:B------:R-:W-:Y:S02]  /*05e0*/  IMAD R9, R5, R15.reuse, RZ ;  /* 0x0000000f05097224 */ /* 0x080fe400078e02ff */
[----:B------:R-:W-:Y:S01]  /*05f0*/  IMAD.WIDE.U32 R6, R4, R15, RZ ;  /* 0x0000000f04067225 */ /* 0x000fe200078e00ff */
[----:B------:R-:W1:Y:S03]  /*0600*/  LDCU.64 UR10, c[0x0][0x380] ;  /* 0x00007000ff0a77ac */ /* 0x000e660008000a00 */
[----:B------:R-:W-:Y:S02]  /*0610*/  IMAD.MOV R25, RZ, RZ, -R18 ;  /* 0x000000ffff197224 */ /* 0x000fe400078e0a12 */
[----:B------:R-:W-:Y:S01]  /*0620*/  IMAD.IADD R24, R7, 0x1, R9 ;  /* 0x0000000107187824 */ /* 0x000fe200078e0209 */
[----:B0-----:R-:W-:-:S04]  /*0630*/  UIADD3 UR5, UP0, UPT, UR6, 0x10, URZ ;  /* 0x0000001006057890 */ /* 0x001fc8000ff1e0ff */
[----:B-1----:R-:W-:-:S12]  /*0640*/  UIADD3.X UR4, UPT, UPT, URZ, UR7, URZ, UP0, !UPT ;  /* 0x00000007ff047290 */ /* 0x002fd800087fe4ff */
.L_x_8:
[C---:B------:R-:W-:Y:S01]  /*0650*/  R2UR UR6, R16.reuse ;  /* 0x00000000100672ca */ /* 0x040fe200000e0000 */
[----:B0-----:R-:W-:Y:S01]  /*0660*/  IMAD.U32 R10, RZ, RZ, UR10 ;  /* 0x0000000aff0a7e24 */ /* 0x001fe2000f8e00ff */
[C---:B------:R-:W-:Y:S02]  /*0670*/  R2UR UR7, R17.reuse ;  /* 0x00000000110772ca */ /* 0x040fe400000e0000 */
[----:B------:R-:W-:Y:S02]  /*0680*/  R2UR UR12, R16 ;  /* 0x00000000100c72ca */ /* 0x000fe400000e0000 */
[----:B------:R-:W-:Y:S02]  /*0690*/  R2UR UR13, R17 ;  /* 0x00000000110d72ca */ /* 0x000fe400000e0000 */
[----:B------:R-:W-:Y:S02]  /*06a0*/  MOV R11, UR11 ;  /* 0x0000000b000b7c02 */ /* 0x000fe40008000f00 */
[----:B------:R-:W-:Y:S01]  /*06b0*/  IADD3 R8, P0, PT, R6, UR10, RZ ;  /* 0x0000000a06087c10 */ /* 0x000fe2000ff1e0ff */
[----:B------:R-:W-:-:S03]  /*06c0*/  IMAD.WIDE.U32 R10, R20, 0x4, R10 ;  /* 0x00000004140a7825 */ /* 0x000fc600078e000a */
[----:B------:R-:W-:-:S05]  /*06d0*/  IADD3.X R9, PT, PT, R24, UR11, RZ, P0, !PT ;  /* 0x0000000b18097c10 */ /* 0x000fca00087fe4ff */
[----:B------:R-:W2:Y:S04]  /*06e0*/  LDG.E R13, desc[UR6][R8.64] ;  /* 0x00000006080d7981 */ /* 0x000ea8000c1e1900 */
[----:B------:R-:W2:Y:S01]  /*06f0*/  LDG.E R23, desc[UR12][R10.64] ;  /* 0x0000000c0a177981 */ /* 0x000ea2000c1e1900 */
[----:B------:R-:W-:Y:S01]  /*0700*/  R2UR UR14, R16 ;  /* 0x00000000100e72ca */ /* 0x000fe200000e0000 */
[----:B------:R-:W-:Y:S01]  /*0710*/  IMAD.U32 R22, RZ, RZ, UR5 ;  /* 0x00000005ff167e24 */ /* 0x000fe2000f8e00ff */
[----:B------:R-:W-:Y:S02]  /*0720*/  R2UR UR15, R17 ;  /* 0x00000000110f72ca */ /* 0x000fe400000e0000 */
[----:B------:R-:W-:Y:S01]  /*0730*/  IADD3 R12, P0, PT, R6, UR5, RZ ;  /* 0x00000005060c7c10 */ /* 0x000fe2000ff1e0ff */
[----:B--2--5:R-:W-:Y:S01]  /*0740*/  FFMA R27, -R0, R13, R23 ;  /* 0x0000000d001b7223 */ /* 0x024fe20000000117 */
[----:B------:R-:W-:-:S02]  /*0750*/  IMAD.U32 R23, RZ, RZ, UR4 ;  /* 0x00000004ff177e24 */ /* 0x000fc4000f8e00ff */
[----:B------:R-:W-:Y:S01]  /*0760*/  IADD3.X R13, PT, PT, R24, UR4, RZ, P0, !PT ;  /* 0x00000004180d7c10 */ /* 0x000fe200087fe4ff */
[----:B------:R-:W-:Y:S01]  /*0770*/  IMAD.WIDE.U32 R22, R20, 0x4, R22 ;  /* 0x0000000414167825 */ /* 0x000fe200078e0016 */
[----:B------:R0:W-:Y:S04]  /*0780*/  STG.E desc[UR6][R10.64], R27 ;  /* 0x0000001b0a007986 */ /* 0x0001e8000c101906 */
[----:B------:R-:W2:Y:S04]  /*0790*/  LDG.E R29, desc[UR12][R12.64+-0x10] ;  /* 0xfffff00c0c1d7981 */ /* 0x000ea8000c1e1900 */
[----:B------:R-:W2:Y:S02]  /*07a0*/  LDG.E R26, desc[UR14][R22.64+-0x10] ;  /* 0xfffff00e161a7981 */ /* 0x000ea4000c1e1900 */
[----:B--2---:R-:W-:-:S05]  /*07b0*/  FFMA R29, -R0, R29, R26 ;  /* 0x0000001d001d7223 */ /* 0x004fca000000011a */
[----:B------:R1:W-:Y:S04]  /*07c0*/  STG.E desc[UR6][R22.64+-0x10], R29 ;  /* 0xfffff01d16007986 */ /* 0x0003e8000c101906 */
[----:B------:R-:W2:Y:S04]  /*07d0*/  LDG.E R26, desc[UR12][R8.64+0x4] ;  /* 0x0000040c081a7981 */ /* 0x000ea8000c1e1900 */
[----:B0-----:R-:W2:Y:S02]  /*07e0*/  LDG.E R27, desc[UR14][R10.64+0x4] ;  /* 0x0000040e0a1b7981 */ /* 0x001ea4000c1e1900 */
[----:B--2---:R-:W-:-:S05]  /*07f0*/  FFMA R27, -R0, R26, R27 ;  /* 0x0000001a001b7223 */ /* 0x004fca000000011b */
[----:B------:R0:W-:Y:S04]  /*0800*/  STG.E desc[UR6][R10.64+0x4], R27 ;  /* 0x0000041b0a007986 */ /* 0x0001e8000c101906 */
[----:B------:R-:W1:Y:S04]  /*0810*/  LDG.E R26, desc[UR12][R12.64+-0xc] ;  /* 0xfffff40c0c1a7981 */ /* 0x000e68000c1e1900 */
[----:B------:R-:W1:Y:S02]  /*0820*/  LDG.E R28, desc[UR14][R22.64+-0xc] ;  /* 0xfffff40e161c7981 */ /* 0x000e64000c1e1900 */
[----:B-1----:R-:W-:-:S05]  /*0830*/  FFMA R29, -R0, R26, R28 ;  /* 0x0000001a001d7223 */ /* 0x002fca000000011c */
[----:B------:R1:W-:Y:S04]  /*0840*/  STG.E desc[UR6][R22.64+-0xc], R29 ;  /* 0xfffff41d16007986 */ /* 0x0003e8000c101906 */
[----:B------:R-:W0:Y:S04]  /*0850*/  LDG.E R26, desc[UR12][R8.64+0x8] ;  /* 0x0000080c081a7981 */ /* 0x000e28000c1e1900 */
[----:B------:R-:W0:Y:S02]  /*0860*/  LDG.E R28, desc[UR14][R10.64+0x8] ;  /* 0x0000080e0a1c7981 */ /* 0x000e24000c1e1900 */
[----:B0-----:R-:W-:-:S05]  /*0870*/  FFMA R27, -R0, R26, R28 ;  /* 0x0000001a001b7223 */ /* 0x001fca000000011c */
        /* <DEDUP_REMOVED lines=38> */
[----:B------:R-:W0:Y:S01]  /*0ae0*/  LDG.E R26, desc[UR14][R10.64+0x1c] ;  /* 0x00001c0e0a1a7981 */ /* 0x000e22000c1e1900 */
[----:B------:R-:W-:Y:S02]  /*0af0*/  VIADD R25, R25, 0x8 ;  /* 0x0000000819197836 */ /* 0x000fe40000000000 */
[----:B0-----:R-:W-:-:S05]  /*0b00*/  FFMA R27, -R0, R9, R26 ;  /* 0x00000009001b7223 */ /* 0x001fca000000011a */
[----:B------:R0:W-:Y:S04]  /*0b10*/  STG.E desc[UR6][R10.64+0x1c], R27 ;  /* 0x00001c1b0a007986 */ /* 0x0001e8000c101906 */
[----:B------:R-:W1:Y:S04]  /*0b20*/  LDG.E R13, desc[UR12][R12.64+0xc] ;  /* 0x00000c0c0c0d7981 */ /* 0x000e68000c1e1900 */
[----:B------:R-:W1:Y:S01]  /*0b30*/  LDG.E R26, desc[UR14][R22.64+0xc] ;  /* 0x00000c0e161a7981 */ /* 0x000e62000c1e1900 */
[----:B------:R-:W-:Y:S01]  /*0b40*/  ISETP.NE.AND P0, PT, R25, RZ, PT ;  /* 0x000000ff1900720c */ /* 0x000fe20003f05270 */
[----:B------:R-:W-:-:S02]  /*0b50*/  UIADD3 UR5, UP0, UPT, UR5, 0x20, URZ ;  /* 0x0000002005057890 */ /* 0x000fc4000ff1e0ff */
[----:B------:R-:W-:Y:S02]  /*0b60*/  UIADD3 UR10, UP1, UPT, UR10, 0x20, URZ ;  /* 0x000000200a0a7890 */ /* 0x000fe4000ff3e0ff */
[----:B------:R-:W-:Y:S02]  /*0b70*/  UIADD3.X UR4, UPT, UPT, URZ, UR4, URZ, UP0, !UPT ;  /* 0x00000004ff047290 */ /* 0x000fe400087fe4ff */
[----:B------:R-:W-:Y:S01]  /*0b80*/  UIADD3.X UR11, UPT, UPT, URZ, UR11, URZ, UP1, !UPT ;  /* 0x0000000bff0b7290 */ /* 0x000fe20008ffe4ff */
[----:B-1----:R-:W-:-:S05]  /*0b90*/  FFMA R29, -R0, R13, R26 ;  /* 0x0000000d001d7223 */ /* 0x002fca000000011a */
[----:B------:R0:W-:Y:S01]  /*0ba0*/  STG.E desc[UR6][R22.64+0xc], R29 ;  /* 0x00000c1d16007986 */ /* 0x0001e2000c101906 */
[----:B------:R-:W-:Y:S05]  /*0bb0*/  @P0 BRA `(.L_x_8) ;  /* 0xfffffff800a40947 */ /* 0x000fea000383ffff */
[----:B0-----:R-:W-:-:S07]  /*0bc0*/  MOV R11, R18 ;  /* 0x00000012000b7202 */ /* 0x001fce0000000f00 */
.L_x_7:
[----:B------:R-:W-:-:S13]  /*0bd0*/  ISETP.NE.AND P0, PT, R21, RZ, PT ;  /* 0x000000ff1500720c */ /* 0x000fda0003f05270 */
[----:B------:R-:W-:Y:S05]  /*0be0*/  @!P0 BRA `(.L_x_6) ;  /* 0x0000000400ec8947 */ /* 0x000fea0003800000 */
[----:B------:R-:W-:Y:S01]  /*0bf0*/  VIADD R6, R21, 0xffffffff ;  /* 0xffffffff15067836 */ /* 0x000fe20000000000 */
[----:B------:R-:W0:Y:S01]  /*0c00*/  LDCU.64 UR10, c[0x0][0x358] ;  /* 0x00006b00ff0a77ac */ /* 0x000e220008000a00 */
[----:B------:R-:W-:-:S03]  /*0c10*/  ISETP.NE.AND P0, PT, R19, RZ, PT ;  /* 0x000000ff1300720c */ /* 0x000fc60003f05270 */
[----:B------:R-:W-:-:S13]  /*0c20*/  ISETP.GE.U32.AND P1, PT, R6, 0x3, PT ;  /* 0x000000030600780c */ /* 0x000fda0003f26070 */
[----:B------:R-:W-:Y:S05]  /*0c30*/  @!P1 BRA `(.L_x_9) ;  /* 0x0000000000e49947 */ /* 0x000fea0003800000 */
[--C-:B------:R-:W-:Y:S01]  /*0c40*/  IMAD.IADD R9, R14, 0x1, R11.reuse ;  /* 0x000000010e097824 */ /* 0x100fe200078e020b */
[----:B------:R-:W1:Y:S01]  /*0c50*/  LDC.64 R12, c[0x0][0x388] ;  /* 0x0000e200ff0c7b82 */ /* 0x000e620000000a00 */
[----:B------:R-:W-:Y:S01]  /*0c60*/  IMAD.IADD R23, R20, 0x1, R11 ;  /* 0x0000000114177824 */ /* 0x000fe200078e020b */
[----:B------:R-:W2:Y:S01]  /*0c70*/  LDCU.128 UR4, c[0x0][0x380] ;  /* 0x00007000ff0477ac */ /* 0x000ea20008000c00 */
[----:B------:R-:W-:-:S04]  /*0c80*/  IMAD.WIDE.U32 R16, R9, 0x4, R2 ;  /* 0x0000000409107825 */ /* 0x000fc800078e0002 */
[----:B------:R-:W-:Y:S02]  /*0c90*/  IMAD.WIDE.U32 R6, R23, 0x4, R2 ;  /* 0x0000000417067825 */ /* 0x000fe400078e0002 */
[----:B0-----:R-:W3:Y:S04]  /*0ca0*/  LDG.E R17, desc[UR10][R16.64] ;  /* 0x0000000a10117981 */ /* 0x001ee8000c1e1900 */
[----:B------:R-:W3:Y:S01]  /*0cb0*/  LDG.E R25, desc[UR10][R6.64] ;  /* 0x0000000a06197981 */ /* 0x000ee2000c1e1900 */
[----:B-1----:R-:W-:-:S04]  /*0cc0*/  IMAD.WIDE.U32 R8, R9, 0x4, R12 ;  /* 0x0000000409087825 */ /* 0x002fc800078e000c */
[----:B------:R-:W-:-:S04]  /*0cd0*/  IMAD.WIDE.U32 R12, R23, 0x4, R12 ;  /* 0x00000004170c7825 */ /* 0x000fc800078e000c */
[----:B---3-5:R-:W-:-:S05]  /*0ce0*/  FFMA R25, -R0, R17, R25 ;  /* 0x0000001100197223 */ /* 0x028fca0000000119 */
[----:B------:R0:W-:Y:S04]  /*0cf0*/  STG.E desc[UR10][R6.64], R25 ;  /* 0x0000001906007986 */ /* 0x0001e8000c10190a */
[----:B------:R2:W3:Y:S04]  /*0d00*/  LDG.E R27, desc[UR10][R8.64] ;  /* 0x0000000a081b7981 */ /* 0x0004e8000c1e1900 */
[----:B------:R-:W3:Y:S01]  /*0d10*/  LDG.E R29, desc[UR10][R12.64] ;  /* 0x0000000a0c1d7981 */ /* 0x000ee2000c1e1900 */
[-C--:B------:R-:W-:Y:S02]  /*0d20*/  IADD3 R10, P1, PT, R14, R11.reuse, RZ ;  /* 0x0000000b0e0a7210 */ /* 0x080fe40007f3e0ff */
[----:B------:R-:W-:-:S02]  /*0d30*/  IADD3 R23, P2, PT, R20, R11, RZ ;  /* 0x0000000b14177210 */ /* 0x000fc40007f5e0ff */
[----:B------:R-:W-:Y:S01]  /*0d40*/  IADD3.X R17, PT, PT, RZ, RZ, RZ, P1, !PT ;  /* 0x000000ffff117210 */ /* 0x000fe20000ffe4ff */
[C---:B------:R-:W-:Y:S02]  /*0d50*/  IMAD.SHL.U32 R16, R10.reuse, 0x4, RZ ;  /* 0x000000040a107824 */ /* 0x040fe400078e00ff */
[----:B------:R-:W-:Y:S01]  /*0d60*/  IMAD.X R24, RZ, RZ, RZ, P2 ;  /* 0x000000ffff187224 */ /* 0x000fe200010e06ff */
[----:B------:R-:W-:Y:S01]  /*0d70*/  SHF.L.U64.HI R10, R10, 0x2, R17 ;  /* 0x000000020a0a7819 */ /* 0x000fe20000010211 */
[C---:B------:R-:W-:Y:S01]  /*0d80*/  IMAD.SHL.U32 R22, R23.reuse, 0x4, RZ ;  /* 0x0000000417167824 */ /* 0x040fe200078e00ff */
[----:B--2---:R-:W-:Y:S02]  /*0d90*/  IADD3 R8, P1, PT, R16, UR4, RZ ;  /* 0x0000000410087c10 */ /* 0x004fe4000ff3e0ff */
[----:B------:R-:W-:Y:S02]  /*0da0*/  SHF.L.U64.HI R23, R23, 0x2, R24 ;  /* 0x0000000217177819 */ /* 0x000fe40000010218 */
[----:B0-----:R-:W-:-:S02]  /*0db0*/  IADD3 R6, P2, PT, R22, UR4, RZ ;  /* 0x0000000416067c10 */ /* 0x001fc4000ff5e0ff */
[----:B------:R-:W-:Y:S02]  /*0dc0*/  IADD3.X R9, PT, PT, R10, UR5, RZ, P1, !PT ;  /* 0x000000050a097c10 */ /* 0x000fe40008ffe4ff */
[----:B------:R-:W-:Y:S01]  /*0dd0*/  IADD3.X R7, PT, PT, R23, UR5, RZ, P2, !PT ;  /* 0x0000000517077c10 */ /* 0x000fe200097fe4ff */
[----:B---3--:R-:W-:-:S05]  /*0de0*/  FFMA R27, -R0, R27, R29 ;  /* 0x0000001b001b7223 */ /* 0x008fca000000011d */
[----:B------:R0:W-:Y:S04]  /*0df0*/  STG.E desc[UR10][R12.64], R27 ;  /* 0x0000001b0c007986 */ /* 0x0001e8000c10190a */
[----:B------:R-:W2:Y:S04]  /*0e00*/  LDG.E R25, desc[UR10][R8.64+0x4] ;  /* 0x0000040a08197981 */ /* 0x000ea8000c1e1900 */
[----:B------:R-:W2:Y:S01]  /*0e10*/  LDG.E R29, desc[UR10][R6.64+0x4] ;  /* 0x0000040a061d7981 */ /* 0x000ea2000c1e1900 */
[----:B------:R-:W-:Y:S02]  /*0e20*/  IADD3 R16, P1, PT, R16, UR6, RZ ;  /* 0x0000000610107c10 */ /* 0x000fe4000ff3e0ff */
[----:B------:R-:W-:-:S02]  /*0e30*/  IADD3 R22, P2, PT, R22, UR6, RZ ;  /* 0x0000000616167c10 */ /* 0x000fc4000ff5e0ff */
[----:B------:R-:W-:Y:S02]  /*0e40*/  IADD3.X R17, PT, PT, R10, UR7, RZ, P1, !PT ;  /* 0x000000070a117c10 */ /* 0x000fe40008ffe4ff */
[----:B------:R-:W-:Y:S01]  /*0e50*/  IADD3.X R23, PT, PT, R23, UR7, RZ, P2, !PT ;  /* 0x0000000717177c10 */ /* 0x000fe200097fe4ff */
[----:B--2---:R-:W-:-:S05]  /*0e60*/  FFMA R25, -R0, R25, R29 ;  /* 0x0000001900197223 */ /* 0x004fca000000011d */
[----:B------:R1:W-:Y:S04]  /*0e70*/  STG.E desc[UR10][R6.64+0x4], R25 ;  /* 0x0000041906007986 */ /* 0x0003e8000c10190a */
[----:B------:R-:W2:Y:S04]  /*0e80*/  LDG.E R29, desc[UR10][R16.64+0x4] ;  /* 0x0000040a101d7981 */ /* 0x000ea8000c1e1900 */
[----:B------:R-:W2:Y:S02]  /*0e90*/  LDG.E R10, desc[UR10][R22.64+0x4] ;  /* 0x0000040a160a7981 */ /* 0x000ea4000c1e1900 */
[----:B--2---:R-:W-:-:S05]  /*0ea0*/  FFMA R29, -R0, R29, R10 ;  /* 0x0000001d001d7223 */ /* 0x004fca000000010a */
[----:B------:R2:W-:Y:S04]  /*0eb0*/  STG.E desc[UR10][R22.64+0x4], R29 ;  /* 0x0000041d16007986 */ /* 0x0005e8000c10190a */
[----:B0-----:R-:W3:Y:S04]  /*0ec0*/  LDG.E R13, desc[UR10][R8.64+0x8] ;  /* 0x0000080a080d7981 */ /* 0x001ee8000c1e1900 */
[----:B------:R-:W3:Y:S02]  /*0ed0*/  LDG.E R27, desc[UR10][R6.64+0x8] ;  /* 0x0000080a061b7981 */ /* 0x000ee4000c1e1900 */
[----:B---3--:R-:W-:-:S05]  /*0ee0*/  FFMA R13, -R0, R13, R27 ;  /* 0x0000000d000d7223 */ /* 0x008fca000000011b */
[----:B------:R3:W-:Y:S04]  /*0ef0*/  STG.E desc[UR10][R6.64+0x8], R13 ;  /* 0x0000080d06007986 */ /* 0x0007e8000c10190a */
[----:B------:R-:W4:Y:S04]  /*0f00*/  LDG.E R27, desc[UR10][R16.64+0x8] ;  /* 0x0000080a101b7981 */ /* 0x000f28000c1e1900 */
[----:B------:R-:W4:Y:S02]  /*0f10*/  LDG.E R10, desc[UR10][R22.64+0x8] ;  /* 0x0000080a160a7981 */ /* 0x000f24000c1e1900 */
[----:B----4-:R-:W-:-:S05]  /*0f20*/  FFMA R27, -R0, R27, R10 ;  /* 0x0000001b001b7223 */ /* 0x010fca000000010a */
[----:B------:R3:W-:Y:S04]  /*0f30*/  STG.E desc[UR10][R22.64+0x8], R27 ;  /* 0x0000081b16007986 */ /* 0x0007e8000c10190a */
[----:B-1----:R-:W4:Y:S04]  /*0f40*/  LDG.E R25, desc[UR10][R8.64+0xc] ;  /* 0x00000c0a08197981 */ /* 0x002f28000c1e1900 */
[----:B------:R-:W4:Y:S02]  /*0f50*/  LDG.E R10, desc[UR10][R6.64+0xc] ;  /* 0x00000c0a060a7981 */ /* 0x000f24000c1e1900 */
[----:B----4-:R-:W-:-:S05]  /*0f60*/  FFMA R25, -R0, R25, R10 ;  /* 0x0000001900197223 */ /* 0x010fca000000010a */
[----:B------:R3:W-:Y:S04]  /*0f70*/  STG.E desc[UR10][R6.64+0xc], R25 ;  /* 0x00000c1906007986 */ /* 0x0007e8000c10190a */
[----:B--2---:R-:W2:Y:S04]  /*0f80*/  LDG.E R29, desc[UR10][R16.64+0xc] ;  /* 0x00000c0a101d7981 */ /* 0x004ea8000c1e1900 */
[----:B------:R-:W2:Y:S01]  /*0f90*/  LDG.E R10, desc[UR10][R22.64+0xc] ;  /* 0x00000c0a160a7981 */ /* 0x000ea2000c1e1900 */
[----:B------:R-:W-:Y:S01]  /*0fa0*/  IADD3 R11, PT, PT, R11, 0x4, RZ ;  /* 0x000000040b0b7810 */ /* 0x000fe20007ffe0ff */
[----:B--2---:R-:W-:-:S05]  /*0fb0*/  FFMA R29, -R0, R29, R10 ;  /* 0x0000001d001d7223 */ /* 0x004fca000000010a */
[----:B------:R3:W-:Y:S02]  /*0fc0*/  STG.E desc[UR10][R22.64+0xc], R29 ;  /* 0x00000c1d16007986 */ /* 0x0007e4000c10190a */
.L_x_9:
[----:B------:R-:W-:Y:S05]  /*0fd0*/  @!P0 BRA `(.L_x_6) ;  /* 0x0000000000f08947 */ /* 0x000fea0003800000 */
[----:B------:R-:W-:Y:S01]  /*0fe0*/  ISETP.NE.AND P0, PT, R19, 0x1, PT ;  /* 0x000000011300780c */ /* 0x000fe20003f05270 */
[----:B------:R-:W-:-:S12]  /*0ff0*/  ULOP3.LUT UP0, URZ, UR8, 0x1, URZ, 0xc0, !UPT ;  /* 0x0000000108ff7892 */ /* 0x000fd8000f80c0ff */
[----:B------:R-:W-:Y:S05]  /*1000*/  @!P0 BRA `(.L_x_10) ;  /* 0x0000000000a48947 */ /* 0x000fea0003800000 */
[--C-:B---3--:R-:W-:Y:S01]  /*1010*/  IMAD.IADD R25, R14, 0x1, R11.reuse ;  /* 0x000000010e197824 */ /* 0x108fe200078e020b */
[----:B------:R-:W1:Y:S01]  /*1020*/  LDC.64 R8, c[0x0][0x388] ;  /* 0x0000e200ff087b82 */ /* 0x000e620000000a00 */
[----:B------:R-:W-:Y:S01]  /*1030*/  IMAD.IADD R27, R20, 0x1, R11 ;  /* 0x00000001141b7824 */ /* 0x000fe200078e020b */
[----:B------:R-:W2:Y:S01]  /*1040*/  LDCU.128 UR4, c[0x0][0x380] ;  /* 0x00007000ff0477ac */ /* 0x000ea20008000c00 */
[----:B------:R-:W-:-:S04]  /*1050*/  IMAD.WIDE.U32 R16, R25, 0x4, R2 ;  /* 0x0000000419107825 */ /* 0x000fc800078e0002 */
[----:B------:R-:W-:Y:S02]  /*1060*/  IMAD.WIDE.U32 R6, R27, 0x4, R2 ;  /* 0x000000041b067825 */ /* 0x000fe400078e0002 */
[----:B0-----:R-:W3:Y:S04]  /*1070*/  LDG.E R17, desc[UR10][R16.64] ;  /* 0x0000000a10117981 */ /* 0x001ee8000c1e1900 */
[----:B------:R-:W3:Y:S01]  /*1080*/  LDG.E R13, desc[UR10][R6.64] ;  /* 0x0000000a060d7981 */ /* 0x000ee2000c1e1900 */
[-C--:B------:R-:W-:Y:S02]  /*1090*/  IADD3 R10, P0, PT, R14, R11.reuse, RZ ;  /* 0x0000000b0e0a7210 */ /* 0x080fe40007f1e0ff */
[----:B------:R-:W-:Y:S01]  /*10a0*/  IADD3 R24, P1, PT, R20, R11, RZ ;  /* 0x0000000b14187210 */ /* 0x000fe20007f3e0ff */
[----:B---3-5:R-:W-:Y:S01]  /*10b0*/  FFMA R23, -R0, R17, R13 ;  /* 0x0000001100177223 */ /* 0x028fe2000000010d */
[----:B-1----:R-:W-:-:S04]  /*10c0*/  IMAD.WIDE.U32 R12, R25, 0x4, R8 ;  /* 0x00000004190c7825 */ /* 0x002fc800078e0008 */
[----:B------:R-:W-:Y:S01]  /*10d0*/  IMAD.WIDE.U32 R8, R27, 0x4, R8 ;  /* 0x000000041b087825 */ /* 0x000fe200078e0008 */
[----:B------:R0:W-:Y:S04]  /*10e0*/  STG.E desc[UR10][R6.64], R23 ;  /* 0x0000001706007986 */ /* 0x0001e8000c10190a */
[----:B------:R2:W3:Y:S04]  /*10f0*/  LDG.E R25, desc[UR10][R12.64] ;  /* 0x0000000a0c197981 */ /* 0x0004e8000c1e1900 */
[----:B------:R-:W3:Y:S01]  /*1100*/  LDG.E R27, desc[UR10][R8.64] ;  /* 0x0000000a081b7981 */ /* 0x000ee2000c1e1900 */
[----:B------:R-:W-:Y:S01]  /*1110*/  IMAD.X R17, RZ, RZ, RZ, P0 ;  /* 0x000000ffff117224 */ /* 0x000fe200000e06ff */
[----:B------:R-:W-:Y:S01]  /*1120*/  IADD3.X R29, PT, PT, RZ, RZ, RZ, P1, !PT ;  /* 0x000000ffff1d7210 */ /* 0x000fe20000ffe4ff */
[----:B------:R-:W-:-:S02]  /*1130*/  IMAD.SHL.U32 R16, R10, 0x4, RZ ;  /* 0x000000040a107824 */ /* 0x000fc400078e00ff */
[----:B------:R-:W-:Y:S01]  /*1140*/  IMAD.SHL.U32 R22, R24, 0x4, RZ ;  /* 0x0000000418167824 */ /* 0x000fe200078e00ff */
[----:B------:R-:W-:Y:S02]  /*1150*/  SHF.L.U64.HI R10, R10, 0x2, R17 ;  /* 0x000000020a0a7819 */ /* 0x000fe40000010211 */
[----:B--2---:R-:W-:Y:S02]  /*1160*/  IADD3 R12, P0, PT, R16, UR4, RZ ;  /* 0x00000004100c7c10 */ /* 0x004fe4000ff1e0ff */
[----:B0-----:R-:W-:Y:S02]  /*1170*/  SHF.L.U64.HI R23, R24, 0x2, R29 ;  /* 0x0000000218177819 */ /* 0x001fe4000001021d */
[----:B------:R-:W-:Y:S02]  /*1180*/  IADD3 R6, P1, PT, R22, UR4, RZ ;  /* 0x0000000416067c10 */ /* 0x000fe4000ff3e0ff */
        /* <DEDUP_REMOVED lines=13> */
[----:B------:R-:W2:Y:S01]  /*1260*/  LDG.E R29, desc[UR10][R22.64+0x4] ;  /* 0x0000040a161d7981 */ /* 0x000ea2000c1e1900 */
[----:B------:R-:W-:Y:S02]  /*1270*/  VIADD R11, R11, 0x2 ;  /* 0x000000020b0b7836 */ /* 0x000fe40000000000 */
[----:B--2---:R-:W-:-:S05]  /*1280*/  FFMA R29, -R0, R17, R29 ;  /* 0x00000011001d7223 */ /* 0x004fca000000011d */
[----:B------:R1:W-:Y:S02]  /*1290*/  STG.E desc[UR10][R22.64+0x4], R29 ;  /* 0x0000041d16007986 */ /* 0x0003e4000c10190a */
.L_x_10:
[----:B------:R-:W-:Y:S05]  /*12a0*/  BRA.U !UP0, `(.L_x_6) ;  /* 0x00000001083c7547 */ /* 0x000fea000b800000 */
[----:B---3--:R-:W-:Y:S01]  /*12b0*/  IADD3 R13, PT, PT, R14, R11, RZ ;  /* 0x0000000b0e0d7210 */ /* 0x008fe20007ffe0ff */
[----:B------:R-:W-:Y:S01]  /*12c0*/  IMAD.IADD R17, R20, 0x1, R11 ;  /* 0x0000000114117824 */ /* 0x000fe200078e020b */
[----:B-1----:R-:W1:Y:S03]  /*12d0*/  LDC.64 R6, c[0x0][0x388] ;  /* 0x0000e200ff067b82 */ /* 0x002e660000000a00 */
[----:B------:R-:W-:-:S04]  /*12e0*/  IMAD.WIDE.U32 R8, R13, 0x4, R2 ;  /* 0x000000040d087825 */ /* 0x000fc800078e0002 */
[----:B------:R-:W-:Y:S02]  /*12f0*/  IMAD.WIDE.U32 R2, R17, 0x4, R2 ;  /* 0x0000000411027825 */ /* 0x000fe400078e0002 */
[----:B0-----:R-:W2:Y:S04]  /*1300*/  LDG.E R9, desc[UR10][R8.64] ;  /* 0x0000000a08097981 */ /* 0x001ea8000c1e1900 */
[----:B------:R-:W2:Y:S02]  /*1310*/  LDG.E R11, desc[UR10][R2.64] ;  /* 0x0000000a020b7981 */ /* 0x000ea4000c1e1900 */
[----:B--2--5:R-:W-:Y:S01]  /*1320*/  FFMA R23, -R0, R9, R11 ;  /* 0x0000000900177223 */ /* 0x024fe2000000010b */
[----:B-1----:R-:W-:-:S04]  /*1330*/  IMAD.WIDE.U32 R10, R13, 0x4, R6 ;  /* 0x000000040d0a7825 */ /* 0x002fc800078e0006 */
[----:B------:R-:W-:Y:S01]  /*1340*/  IMAD.WIDE.U32 R6, R17, 0x4, R6 ;  /* 0x0000000411067825 */ /* 0x000fe200078e0006 */
[----:B------:R2:W-:Y:S04]  /*1350*/  STG.E desc[UR10][R2.64], R23 ;  /* 0x0000001702007986 */ /* 0x0005e8000c10190a */
[----:B------:R-:W3:Y:S04]  /*1360*/  LDG.E R11, desc[UR10][R10.64] ;  /* 0x0000000a0a0b7981 */ /* 0x000ee8000c1e1900 */
[----:B------:R-:W3:Y:S02]  /*1370*/  LDG.E R13, desc[UR10][R6.64] ;  /* 0x0000000a060d7981 */ /* 0x000ee4000c1e1900 */
[----:B---3--:R-:W-:-:S05]  /*1380*/  FFMA R13, -R0, R11, R13 ;  /* 0x0000000b000d7223 */ /* 0x008fca000000010d */
[----:B------:R2:W-:Y:S02]  /*1390*/  STG.E desc[UR10][R6.64], R13 ;  /* 0x0000000d06007986 */ /* 0x0005e4000c10190a */
.L_x_6:
[----:B0-----:R-:W-:Y:S05]  /*13a0*/  BSYNC.RECONVERGENT B0 ;  /* 0x0000000000007941 */ /* 0x001fea0003800200 */
.L_x_5:
[----:B------:R-:W0:Y:S01]  /*13b0*/  LDCU UR4, c[0x0][0x390] ;  /* 0x00007200ff0477ac */ /* 0x000e220008000800 */
[----:B------:R-:W-:Y:S01]  /*13c0*/  VIADD R15, R15, 0x1 ;  /* 0x000000010f0f7836 */ /* 0x000fe20000000000 */
[----:B------:R-:W-:Y:S04]  /*13d0*/  BAR.SYNC.DEFER_BLOCKING 0x0 ;  /* 0x0000000000007b1d */ /* 0x000fe80000010000 */
[----:B0-----:R-:W-:-:S13]  /*13e0*/  ISETP.NE.AND P0, PT, R15, UR4, PT ;  /* 0x000000040f007c0c */ /* 0x001fda000bf05270 */
[----:B------:R-:W-:Y:S05]  /*13f0*/  @P0 BRA `(.L_x_11) ;  /* 0xffffffec006c0947 */ /* 0x000fea000383ffff */
[----:B------:R-:W-:Y:S05]  /*1400*/  EXIT ;  /* 0x000000000000794d */ /* 0x000fea0003800000 */
        .weak           $__internal_0_$__cuda_sm3x_div_rn_noftz_f32_slowpath
        .type           $__internal_0_$__cuda_sm3x_div_rn_noftz_f32_slowpath,@function
        .size           $__internal_0_$__cuda_sm3x_div_rn_noftz_f32_slowpath,(.L_x_24 - $__internal_0_$__cuda_sm3x_div_rn_noftz_f32_slowpath)
$__internal_0_$__cuda_sm3x_div_rn_noftz_f32_slowpath:
[--C-:B------:R-:W-:Y:S01]  /*1410*/  SHF.R.U32.HI R11, RZ, 0x17, R3.reuse ;  /* 0x00000017ff0b7819 */ /* 0x100fe20000011603 */
[----:B------:R-:W-:Y:S01]  /*1420*/  BSSY.RECONVERGENT B1, `(.L_x_12) ;  /* 0x0000063000017945 */ /* 0x000fe20003800200 */
[----:B------:R-:W-:Y:S01]  /*1430*/  SHF.R.U32.HI R22, RZ, 0x17, R0 ;  /* 0x00000017ff167819 */ /* 0x000fe20000011600 */
[----:B------:R-:W-:Y:S01]  /*1440*/  IMAD.MOV.U32 R13, RZ, RZ, R3 ;  /* 0x000000ffff0d7224 */ /* 0x000fe200078e0003 */
[----:B------:R-:W-:Y:S02]  /*1450*/  LOP3.LUT R11, R11, 0xff, RZ, 0xc0, !PT ;  /* 0x000000ff0b0b7812 */ /* 0x000fe400078ec0ff */
[----:B------:R-:W-:-:S03]  /*1460*/  LOP3.LUT R22, R22, 0xff, RZ, 0xc0, !PT ;  /* 0x000000ff16167812 */ /* 0x000fc600078ec0ff */
[----:B------:R-:W-:Y:S01]  /*1470*/  VIADD R24, R11, 0xffffffff ;  /* 0xffffffff0b187836 */ /* 0x000fe20000000000 */
[----:B------:R-:W-:-:S04]  /*1480*/  IADD3 R23, PT, PT, R22, -0x1, RZ ;  /* 0xffffffff16177810 */ /* 0x000fc80007ffe0ff */
[----:B------:R-:W-:-:S04]  /*1490*/  ISETP.GT.U32.AND P0, PT, R24, 0xfd, PT ;  /* 0x000000fd1800780c */ /* 0x000fc80003f04070 */
[----:B------:R-:W-:-:S13]  /*14a0*/  ISETP.GT.U32.OR P0, PT, R23, 0xfd, P0 ;  /* 0x000000fd1700780c */ /* 0x000fda0000704470 */
[----:B------:R-:W-:Y:S01]  /*14b0*/  @!P0 IMAD.MOV.U32 R10, RZ, RZ, RZ ;  /* 0x000000ffff0a8224 */ /* 0x000fe200078e00ff */
[----:B------:R-:W-:Y:S06]  /*14c0*/  @!P0 BRA `(.L_x_13) ;  /* 0x00000000005c8947 */ /* 0x000fec0003800000 */
[----:B------:R-:W-:Y:S02]  /*14d0*/  FSETP.GTU.FTZ.AND P0, PT, |R0|, +INF , PT ;  /* 0x7f8000000000780b */ /* 0x000fe40003f1c200 */
[----:B------:R-:W-:-:S04]  /*14e0*/  FSETP.GTU.FTZ.AND P1, PT, |R3|, +INF , PT ;  /* 0x7f8000000300780b */ /* 0x000fc80003f3c200 */
[----:B------:R-:W-:-:S13]  /*14f0*/  PLOP3.LUT P0, PT, P0, P1, PT, 0xf8, 0x8f ;  /* 0x00000000008f781c */ /* 0x000fda0000703f70 */
[----:B------:R-:W-:Y:S05]  /*1500*/  @P0 BRA `(.L_x_14) ;  /* 0x00000004004c0947 */ /* 0x000fea0003800000 */
[----:B------:R-:W-:-:S13]  /*1510*/  LOP3.LUT P0, RZ, R13, 0x7fffffff, R0, 0xc8, !PT ;  /* 0x7fffffff0dff7812 */ /* 0x000fda000780c800 */
[----:B------:R-:W-:Y:S05]  /*1520*/  @!P0 BRA `(.L_x_15) ;  /* 0x00000004003c8947 */ /* 0x000fea0003800000 */
[C---:B------:R-:W-:Y:S02]  /*1530*/  FSETP.NEU.FTZ.AND P2, PT, |R0|.reuse, +INF , PT ;  /* 0x7f8000000000780b */ /* 0x040fe40003f5d200 */
[----:B------:R-:W-:Y:S02]  /*1540*/  FSETP.NEU.FTZ.AND P1, PT, |R3|, +INF , PT ;  /* 0x7f8000000300780b */ /* 0x000fe40003f3d200 */
[----:B------:R-:W-:-:S11]  /*1550*/  FSETP.NEU.FTZ.AND P0, PT, |R0|, +INF , PT ;  /* 0x7f8000000000780b */ /* 0x000fd60003f1d200 */
[----:B------:R-:W-:Y:S05]  /*1560*/  @!P1 BRA !P2, `(.L_x_15) ;  /* 0x00000004002c9947 */ /* 0x000fea0005000000 */
[----:B------:R-:W-:-:S04]  /*1570*/  LOP3.LUT P2, RZ, R0, 0x7fffffff, RZ, 0xc0, !PT ;  /* 0x7fffffff00ff7812 */ /* 0x000fc8000784c0ff */
[----:B------:R-:W-:-:S13]  /*1580*/  PLOP3.LUT P1, PT, P1, P2, PT, 0x2f, 0xf2 ;  /* 0x0000000000f2781c */ /* 0x000fda0000f24577 */
[----:B------:R-:W-:Y:S05]  /*1590*/  @P1 BRA `(.L_x_16) ;  /* 0x0000000400181947 */ /* 0x000fea0003800000 */
[----:B------:R-:W-:-:S04]  /*15a0*/  LOP3.LUT P1, RZ, R13, 0x7fffffff, RZ, 0xc0, !PT ;  /* 0x7fffffff0dff7812 */ /* 0x000fc8000782c0ff */
[----:B------:R-:W-:-:S13]  /*15b0*/  PLOP3.LUT P0, PT, P0, P1, PT, 0x2f, 0xf2 ;  /* 0x0000000000f2781c */ /* 0x000fda0000702577 */
[----:B------:R-:W-:Y:S05]  /*15c0*/  @P0 BRA `(.L_x_17) ;  /* 0x0000000400000947 */ /* 0x000fea0003800000 */
[----:B------:R-:W-:Y:S02]  /*15d0*/  ISETP.GE.AND P0, PT, R23, RZ, PT ;  /* 0x000000ff1700720c */ /* 0x000fe40003f06270 */
[----:B------:R-:W-:-:S11]  /*15e0*/  ISETP.GE.AND P1, PT, R24, RZ, PT ;  /* 0x000000ff1800720c */ /* 0x000fd60003f26270 */
[----:B------:R-:W-:Y:S01]  /*15f0*/  @P0 IMAD.MOV.U32 R10, RZ, RZ, RZ ;  /* 0x000000ffff0a0224 */ /* 0x000fe200078e00ff */
[----:B------:R-:W-:Y:S01]  /*1600*/  @!P0 MOV R10, 0xffffffc0 ;  /* 0xffffffc0000a8802 */ /* 0x000fe20000000f00 */
[----:B------:R-:W-:Y:S01]  /*1610*/  @!P0 FFMA R0, R0, 1.84467440737095516160e+19, RZ ;  /* 0x5f80000000008823 */ /* 0x000fe200000000ff */
[----:B------:R-:W-:-:S03]  /*1620*/  @!P1 FFMA R13, R3, 1.84467440737095516160e+19, RZ ;  /* 0x5f800000030d9823 */ /* 0x000fc600000000ff */
[----:B------:R-:W-:-:S07]  /*1630*/  @!P1 VIADD R10, R10, 0x40 ;  /* 0x000000400a0a9836 */ /* 0x000fce0000000000 */
.L_x_13:
[----:B------:R-:W-:Y:S01]  /*1640*/  LEA R24, R11, 0xc0800000, 0x17 ;  /* 0xc08000000b187811 */ /* 0x000fe200078eb8ff */
[----:B------:R-:W-:Y:S01]  /*1650*/  VIADD R22, R22, 0xffffff81 ;  /* 0xffffff8116167836 */ /* 0x000fe20000000000 */
[----:B------:R-:W-:Y:S03]  /*1660*/  BSSY.RECONVERGENT B2, `(.L_x_18) ;  /* 0x0000035000027945 */ /* 0x000fe60003800200 */
[----:B------:R-:W-:Y:S02]  /*1670*/  IMAD.IADD R25, R13, 0x1, -R24 ;  /* 0x000000010d197824 */ /* 0x000fe400078e0a18 */
[C---:B------:R-:W-:Y:S02]  /*1680*/  IMAD R0, R22.reuse, -0x800000, R0 ;  /* 0xff80000016007824 */ /* 0x040fe400078e0200 */
[----:B------:R0:W1:Y:S01]  /*1690*/  MUFU.RCP R24, R25 ;  /* 0x0000001900187308 */ /* 0x0000620000001000 */
[----:B------:R-:W-:Y:S01]  /*16a0*/  FADD.FTZ R23, -R25, -RZ ;  /* 0x800000ff19177221 */ /* 0x000fe20000010100 */
[----:B0-----:R-:W-:-:S04]  /*16b0*/  IADD3 R25, PT, PT, R22, 0x7f, -R11 ;  /* 0x0000007f16197810 */ /* 0x001fc80007ffe80b */
[----:B------:R-:W-:Y:S01]  /*16c0*/  IADD3 R25, PT, PT, R25, R10, RZ ;  /* 0x0000000a19197210 */ /* 0x000fe20007ffe0ff */
[----:B-1----:R-:W-:-:S04]  /*16d0*/  FFMA R13, R24, R23, 1 ;  /* 0x3f800000180d7423 */ /* 0x002fc80000000017 */
[----:B------:R-:W-:-:S04]  /*16e0*/  FFMA R13, R24, R13, R24 ;  /* 0x0000000d180d7223 */ /* 0x000fc80000000018 */
[----:B------:R-:W-:-:S04]  /*16f0*/  FFMA R24, R0, R13, RZ ;  /* 0x0000000d00187223 */ /* 0x000fc800000000ff */
[----:B------:R-:W-:-:S04]  /*1700*/  FFMA R26, R23, R24, R0 ;  /* 0x00000018171a7223 */ /* 0x000fc80000000000 */
[----:B------:R-:W-:-:S04]  /*1710*/  FFMA R24, R13, R26, R24 ;  /* 0x0000001a0d187223 */ /* 0x000fc80000000018 */
[----:B------:R-:W-:-:S04]  /*1720*/  FFMA R23, R23, R24, R0 ;  /* 0x0000001817177223 */ /* 0x000fc80000000000 */
[----:B------:R-:W-:-:S05]  /*1730*/  FFMA R0, R13, R23, R24 ;  /* 0x000000170d007223 */ /* 0x000fca0000000018 */
[----:B------:R-:W-:-:S04]  /*1740*/  SHF.R.U32.HI R11, RZ, 0x17, R0 ;  /* 0x00000017ff0b7819 */ /* 0x000fc80000011600 */
[----:B------:R-:W-:-:S05]  /*1750*/  LOP3.LUT R11, R11, 0xff, RZ, 0xc0, !PT ;  /* 0x000000ff0b0b7812 */ /* 0x000fca00078ec0ff */
[----:B------:R-:W-:-:S04]  /*1760*/  IMAD.IADD R11, R11, 0x1, R25 ;  /* 0x000000010b0b7824 */ /* 0x000fc800078e0219 */
[----:B------:R-:W-:-:S05]  /*1770*/  VIADD R10, R11, 0xffffffff ;  /* 0xffffffff0b0a7836 */ /* 0x000fca0000000000 */
[----:B------:R-:W-:-:S13]  /*1780*/  ISETP.GE.U32.AND P0, PT, R10, 0xfe, PT ;  /* 0x000000fe0a00780c */ /* 0x000fda0003f06070 */
[----:B------:R-:W-:Y:S05]  /*1790*/  @!P0 BRA `(.L_x_19) ;  /* 0x0000000000808947 */ /* 0x000fea0003800000 */
[----:B------:R-:W-:-:S13]  /*17a0*/  ISETP.GT.AND P0, PT, R11, 0xfe, PT ;  /* 0x000000fe0b00780c */ /* 0x000fda0003f04270 */
[----:B------:R-:W-:Y:S05]  /*17b0*/  @P0 BRA `(.L_x_20) ;  /* 0x00000000006c0947 */ /* 0x000fea0003800000 */
[----:B------:R-:W-:-:S13]  /*17c0*/  ISETP.GE.AND P0, PT, R11, 0x1, PT ;  /* 0x000000010b00780c */ /* 0x000fda0003f06270 */
[----:B------:R-:W-:Y:S05]  /*17d0*/  @P0 BRA `(.L_x_21) ;  /* 0x0000000000740947 */ /* 0x000fea0003800000 */
[----:B------:R-:W-:Y:S02]  /*17e0*/  ISETP.GE.AND P0, PT, R11, -0x18, PT ;  /* 0xffffffe80b00780c */ /* 0x000fe40003f06270 */
[----:B------:R-:W-:-:S11]  /*17f0*/  LOP3.LUT R0, R0, 0x80000000, RZ, 0xc0, !PT ;  /* 0x8000000000007812 */ /* 0x000fd600078ec0ff */
[----:B------:R-:W-:Y:S05]  /*1800*/  @!P0 BRA `(.L_x_21) ;  /* 0x0000000000688947 */ /* 0x000fea0003800000 */
[-CC-:B------:R-:W-:Y:S01]  /*1810*/  FFMA.RZ R10, R13, R23.reuse, R24.reuse ;  /* 0x000000170d0a7223 */ /* 0x180fe2000000c018 */
[C---:B------:R-:W-:Y:S02]  /*1820*/  ISETP.NE.AND P2, PT, R11.reuse, RZ, PT ;  /* 0x000000ff0b00720c */ /* 0x040fe40003f45270 */
[----:B------:R-:W-:Y:S02]  /*1830*/  ISETP.NE.AND P1, PT, R11, RZ, PT ;  /* 0x000000ff0b00720c */ /* 0x000fe40003f25270 */
[----:B------:R-:W-:Y:S01]  /*1840*/  LOP3.LUT R22, R10, 0x7fffff, RZ, 0xc0, !PT ;  /* 0x007fffff0a167812 */ /* 0x000fe200078ec0ff */
[CCC-:B------:R-:W-:Y:S01]  /*1850*/  FFMA.RP R10, R13.reuse, R23.reuse, R24.reuse ;  /* 0x000000170d0a7223 */ /* 0x1c0fe20000008018 */
[----:B------:R-:W-:Y:S01]  /*1860*/  FFMA.RM R13, R13, R23, R24 ;  /* 0x000000170d0d7223 */ /* 0x000fe20000004018 */
[----:B------:R-:W-:Y:S01]  /*1870*/  IADD3 R23, PT, PT, R11, 0x20, RZ ;  /* 0x000000200b177810 */ /* 0x000fe20007ffe0ff */
[----:B------:R-:W-:Y:S01]  /*1880*/  IMAD.MOV R11, RZ, RZ, -R11 ;  /* 0x000000ffff0b7224 */ /* 0x000fe200078e0a0b */
[----:B------:R-:W-:-:S02]  /*1890*/  LOP3.LUT R22, R22, 0x800000, RZ, 0xfc, !PT ;  /* 0x0080000016167812 */ /* 0x000fc400078efcff */
[----:B------:R-:W-:Y:S02]  /*18a0*/  FSETP.NEU.FTZ.AND P0, PT, R10, R13, PT ;  /* 0x0000000d0a00720b */ /* 0x000fe40003f1d000 */
[----:B------:R-:W-:Y:S02]  /*18b0*/  SHF.L.U32 R23, R22, R23, RZ ;  /* 0x0000001716177219 */ /* 0x000fe400000006ff */
[----:B------:R-:W-:Y:S02]  /*18c0*/  SEL R11, R11, RZ, P2 ;  /* 0x000000ff0b0b7207 */ /* 0x000fe40001000000 */
[----:B------:R-:W-:Y:S02]  /*18d0*/  ISETP.NE.AND P1, PT, R23, RZ, P1 ;  /* 0x000000ff1700720c */ /* 0x000fe40000f25270 */
[----:B------:R-:W-:Y:S02]  /*18e0*/  SHF.R.U32.HI R11, RZ, R11, R22 ;  /* 0x0000000bff0b7219 */ /* 0x000fe40000011616 */
[----:B------:R-:W-:-:S02]  /*18f0*/  PLOP3.LUT P0, PT, P0, P1, PT, 0xf8, 0x8f ;  /* 0x00000000008f781c */ /* 0x000fc40000703f70 */
[----:B------:R-:W-:Y:S02]  /*1900*/  SHF.R.U32.HI R13, RZ, 0x1, R11 ;  /* 0x00000001ff0d7819 */ /* 0x000fe4000001160b */
[----:B------:R-:W-:-:S04]  /*1910*/  SEL R10, RZ, 0x1, !P0 ;  /* 0x00000001ff0a7807 */ /* 0x000fc80004000000 */
[----:B------:R-:W-:-:S04]  /*1920*/  LOP3.LUT R10, R10, 0x1, R13, 0xf8, !PT ;  /* 0x000000010a0a7812 */ /* 0x000fc800078ef80d */
[----:B------:R-:W-:-:S05]  /*1930*/  LOP3.LUT R10, R10, R11, RZ, 0xc0, !PT ;  /* 0x0000000b0a0a7212 */ /* 0x000fca00078ec0ff */
[----:B------:R-:W-:-:S05]  /*1940*/  IMAD.IADD R13, R13, 0x1, R10 ;  /* 0x000000010d0d7824 */ /* 0x000fca00078e020a */
[----:B------:R-:W-:Y:S01]  /*1950*/  LOP3.LUT R0, R13, R0, RZ, 0xfc, !PT ;  /* 0x000000000d007212 */ /* 0x000fe200078efcff */
[----:B------:R-:W-:Y:S06]  /*1960*/  BRA `(.L_x_21) ;  /* 0x0000000000107947 */ /* 0x000fec0003800000 */
.L_x_20:
[----:B------:R-:W-:-:S04]  /*1970*/  LOP3.LUT R0, R0, 0x80000000, RZ, 0xc0, !PT ;  /* 0x8000000000007812 */ /* 0x000fc800078ec0ff */
[----:B------:R-:W-:Y:S01]  /*1980*/  LOP3.LUT R0, R0, 0x7f800000, RZ, 0xfc, !PT ;  /* 0x7f80000000007812 */ /* 0x000fe200078efcff */
[----:B------:R-:W-:Y:S06]  /*1990*/  BRA `(.L_x_21) ;  /* 0x0000000000047947 */ /* 0x000fec0003800000 */
.L_x_19:
[----:B------:R-:W-:-:S07]  /*19a0*/  LEA R0, R25, R0, 0x17 ;  /* 0x0000000019007211 */ /* 0x000fce00078eb8ff */
.L_x_21:
[----:B------:R-:W-:Y:S05]  /*19b0*/  BSYNC.RECONVERGENT B2 ;  /* 0x0000000000027941 */ /* 0x000fea0003800200 */
.L_x_18:
[----:B------:R-:W-:Y:S05]  /*19c0*/  BRA `(.L_x_22) ;  /* 0x0000000000207947 */ /* 0x000fea0003800000 */
.L_x_17:
[----:B------:R-:W-:-:S04]  /*19d0*/  LOP3.LUT R0, R13, 0x80000000, R0, 0x48, !PT ;  /* 0x800000000d007812 */ /* 0x000fc800078e4800 */
[----:B------:R-:W-:Y:S01]  /*19e0*/  LOP3.LUT R0, R0, 0x7f800000, RZ, 0xfc, !PT ;  /* 0x7f80000000007812 */ /* 0x000fe200078efcff */
[----:B------:R-:W-:Y:S06]  /*19f0*/  BRA `(.L_x_22) ;  /* 0x0000000000147947 */ /* 0x000fec0003800000 */
.L_x_16:
[----:B------:R-:W-:Y:S01]  /*1a00*/  LOP3.LUT R0, R13, 0x80000000, R0, 0x48, !PT ;  /* 0x800000000d007812 */ /* 0x000fe200078e4800 */
[----:B------:R-:W-:Y:S06]  /*1a10*/  BRA `(.L_x_22) ;  /* 0x00000000000c7947 */ /* 0x000fec0003800000 */
.L_x_15:
[----:B------:R-:W0:Y:S01]  /*1a20*/  MUFU.RSQ R0, -QNAN ;  /* 0xffc0000000007908 */ /* 0x000e220000001400 */
[----:B------:R-:W-:Y:S05]  /*1a30*/  BRA `(.L_x_22) ;  /* 0x0000000000047947 */ /* 0x000fea0003800000 */
.L_x_14:
[----:B------:R-:W-:-:S07]  /*1a40*/  FADD.FTZ R0, R0, R3 ;  /* 0x0000000300007221 */ /* 0x000fce0000010000 */
.L_x_22:
[----:B------:R-:W-:Y:S05]  /*1a50*/  BSYNC.RECONVERGENT B1 ;  /* 0x0000000000017941 */ /* 0x000fea0003800200 */
.L_x_12:
[----:B------:R-:W-:-:S04]  /*1a60*/  IMAD.MOV.U32 R13, RZ, RZ, 0x0 ;  /* 0x00000000ff0d7424 */ /* 0x000fc800078e00ff */
[----:B0-----:R-:W-:Y:S05]  /*1a70*/  RET.REL.NODEC R12 `(_Z7inversePfS_i) ;  /* 0xffffffe40c607950 */ /* 0x001fea0003c3ffff */
.L_x_23:
[----:B------:R-:W-:-:S00]  /*1a80*/  BRA `(.L_x_23) ;  /* 0xfffffffc00fc7947 */ /* 0x000fc0000383ffff */
[----:B------:R-:W-:-:S00]  /*1a90*/  NOP ;  /* 0x0000000000007918 */ /* 0x000fc00000000000 */
        /* <DEDUP_REMOVED lines=14> */
.L_x_24:


//--------------------- .nv.global.init           --------------------------
	.section	.nv.global.init,"aw",@progbits
.nv.global.init:
	.type		$str$3,@object
	.size		$str$3,(.L_0 - $str$3)
$str$3:
        /*0000*/ 	.byte	0x62, 0x6c, 0x6f, 0x63, 0x6b, 0x20, 0x69, 0x64, 0x20, 0x28, 0x25, 0x64, 0x2c, 0x20, 0x25, 0x64
        /*0010*/ 	.byte	0x29, 0x2c, 0x20, 0x74, 0x68, 0x72, 0x65, 0x61, 0x64, 0x20, 0x69, 0x64, 0x20, 0x28, 0x25, 0x64
        /*0020*/ 	.byte	0x2c, 0x20, 0x25, 0x64, 0x29, 0x0a, 0x00
.L_0:


//--------------------- .nv.shared.reserved.0     --------------------------
	.section	.nv.shared.reserved.0,"aw",@nobits
	.weak		__nv_reservedSMEM_offset_0_alias
	.size		__nv_reservedSMEM_offset_0_alias, 0, 64
	.other		__nv_reservedSMEM_offset_0_alias,@"STO_CUDA_RESERVED_SHARED STV_DEFAULT"
__nv_reservedSMEM_offset_0_alias:
	.zero		0
	.zero		64


//--------------------- .nv.constant0._Z7inversePfS_i --------------------------
	.section	.nv.constant0._Z7inversePfS_i,"a",@progbits
	.sectionflags	@""
	.align	4
.nv.constant0._Z7inversePfS_i:
	.zero		916


//--------------------- SYMBOLS --------------------------

	.type		.nv.reservedSmem.offset0,@object
	.size		.nv.reservedSmem.offset0,0x4
	.type		vprintf,@function
